// auto-generated by cutlass_sweep.gemm — config: {"arch": "sm_90", "cluster_m": 1, "cluster_n": 1, "dtype": "fp16", "dtype_b": "fp16", "layout": "nt", "stages": 0, "tile_k": 128, "tile_m": 192, "tile_n": 192}
#include "cutlass/cutlass.h"
#include "cutlass/gemm/collective/collective_builder.hpp"
#include "cutlass/gemm/device/gemm_universal_adapter.h"
#include "cutlass/gemm/kernel/gemm_universal.hpp"
#include "cutlass/epilogue/collective/collective_builder.hpp"

using ElemA = cutlass::half_t;
using ElemB = cutlass::half_t;
using ElemCD = cutlass::half_t;
using Acc  = float;
using TileShape    = cute::Shape<cute::_192, cute::_192, cute::_128>;
using ClusterShape = cute::Shape<cute::_1, cute::_1, cute::_1>;

using CollectiveEpilogue = typename cutlass::epilogue::collective::CollectiveBuilder<
    cutlass::arch::Sm90, cutlass::arch::OpClassTensorOp,
    TileShape, ClusterShape,
    cutlass::epilogue::collective::EpilogueTileAuto,
    Acc, Acc,
    ElemCD, cutlass::layout::RowMajor, 128 / cutlass::sizeof_bits<ElemCD>::value,
    ElemCD, cutlass::layout::RowMajor, 128 / cutlass::sizeof_bits<ElemCD>::value,
    cutlass::epilogue::collective::EpilogueScheduleAuto
  >::CollectiveOp;

using CollectiveMainloop = typename cutlass::gemm::collective::CollectiveBuilder<
    cutlass::arch::Sm90, cutlass::arch::OpClassTensorOp,
    ElemA, cutlass::layout::RowMajor, 128 / cutlass::sizeof_bits<ElemA>::value,
    ElemB, cutlass::layout::ColumnMajor, 128 / cutlass::sizeof_bits<ElemB>::value,
    Acc,
    TileShape, ClusterShape,
    cutlass::gemm::collective::StageCountAutoCarveout<static_cast<int>(sizeof(typename CollectiveEpilogue::SharedStorage))>,
    cutlass::gemm::collective::KernelScheduleAuto
  >::CollectiveOp;

using GemmKernel = cutlass::gemm::kernel::GemmUniversal<
    cute::Shape<int,int,int,int>,
    CollectiveMainloop,
    CollectiveEpilogue
>;
using Gemm = cutlass::gemm::device::GemmUniversalAdapter<GemmKernel>;

// Force the device kernel symbol into the cubin without needing a host main.
auto* _anchor = &cutlass::device_kernel<GemmKernel>;


// ===== COMPILED SASS (sm_90a) =====

	.target	sm_90a

	.elftype	@"ET_EXEC"


//--------------------- .note.nv.tkinfo           --------------------------
	.section	.note.nv.tkinfo,"",@"SHT_NOTE"
	.sectionflags	@"SHF_NOTE_NV_TKINFO"
	.tkinfo
        /*0018*/ 	.word	0x00000002
        /*0030*/ 	.string	""
        /*0030*/ 	.string	"ptxas"
        /*0030*/ 	.string	"Cuda compilation tools, release 13.0, V13.0.88"
        /*0030*/ 	.string	"Build cuda_13.0.r13.0/compiler.36424714_0"
        /*0030*/ 	.string	"-arch sm_90a -m 64 "



//--------------------- .note.nv.cuinfo           --------------------------
	.section	.note.nv.cuinfo,"",@"SHT_NOTE"
	.sectionflags	@"SHF_NOTE_NV_CUINFO"
        /*0018*/ 	.short	0x0002
        /*001a*/ 	.short	0x005a
        /*001c*/ 	.short	0x0082
	.zero		2


//--------------------- .nv.info                  --------------------------
	.section	.nv.info,"",@"SHT_CUDA_INFO"
	.align	4


	//----- nvinfo : EIATTR_REGCOUNT
	.align		4
        /*0000*/ 	.byte	0x04, 0x2f
        /*0002*/ 	.short	(.L_15 - .L_14)
	.align		4
.L_14:
        /*0004*/ 	.word	index@(_ZN7cutlass13device_kernelINS_4gemm6kernel13GemmUniversalIN4cute5tupleIJiiiiEEENS1_10collective13CollectiveMmaINS1_34MainloopSm90TmaGmmaWarpSpecializedILi2ENS5_IJNS4_1CILi1EEESB_SB_EEENS1_35KernelTmaWarpSpecializedCooperativeEEENS5_IJNSA_ILi192EEESF_NSA_ILi128EEEEEENS_6half_tENS5_IJlSB_lEEESI_SJ_NS4_8TiledMMAINS4_8MMA_AtomIJNS4_4SM904GMMA26MMA_64x192x16_F32F16F16_SSILNSN_5MajorE0ELSP_0ELNSN_7ScaleInE1ELSQ_1EEEEEENS4_6LayoutINS5_IJNSA_ILi2EEESB_SB_EEENS5_IJSB_NSA_ILi0EEESW_EEEEENS5_IJNS4_10UnderscoreESZ_SZ_EEEEENS4_13SM90_TMA_LOADENS4_14ComposedLayoutINS4_7SwizzleILi3ELi4ELi3EEENS4_18smem_ptr_flag_bitsILi16EEENST_INS5_IJNSA_ILi8EEENSA_ILi64EEEEEENS5_IJS19_SB_EEEEEEEvNS4_8identityES12_S1D_vS1E_EENS_8epilogue10collective6detail29Sm90TmaWarpSpecializedAdapterINS1H_15DefaultEpilogueISI_SJ_SJ_NS1G_6thread17LinearCombinationISI_Li1EffLNS1L_9ScaleType4KindE0ELNS_15FloatRoundStyleE2ESI_EENS1_15EpilogueDefaultEEEEEvvEEEEvNT_6ParamsE)
        /*0008*/ 	.word	0x000000a8


	//----- nvinfo : EIATTR_FRAME_SIZE
	.align		4
.L_15:
        /*000c*/ 	.byte	0x04, 0x11
        /*000e*/ 	.short	(.L_17 - .L_16)
	.align		4
.L_16:
        /*0010*/ 	.word	index@(_ZN7cutlass13device_kernelINS_4gemm6kernel13GemmUniversalIN4cute5tupleIJiiiiEEENS1_10collective13CollectiveMmaINS1_34MainloopSm90TmaGmmaWarpSpecializedILi2ENS5_IJNS4_1CILi1EEESB_SB_EEENS1_35KernelTmaWarpSpecializedCooperativeEEENS5_IJNSA_ILi192EEESF_NSA_ILi128EEEEEENS_6half_tENS5_IJlSB_lEEESI_SJ_NS4_8TiledMMAINS4_8MMA_AtomIJNS4_4SM904GMMA26MMA_64x192x16_F32F16F16_SSILNSN_5MajorE0ELSP_0ELNSN_7ScaleInE1ELSQ_1EEEEEENS4_6LayoutINS5_IJNSA_ILi2EEESB_SB_EEENS5_IJSB_NSA_ILi0EEESW_EEEEENS5_IJNS4_10UnderscoreESZ_SZ_EEEEENS4_13SM90_TMA_LOADENS4_14ComposedLayoutINS4_7SwizzleILi3ELi4ELi3EEENS4_18smem_ptr_flag_bitsILi16EEENST_INS5_IJNSA_ILi8EEENSA_ILi64EEEEEENS5_IJS19_SB_EEEEEEEvNS4_8identityES12_S1D_vS1E_EENS_8epilogue10collective6detail29Sm90TmaWarpSpecializedAdapterINS1H_15DefaultEpilogueISI_SJ_SJ_NS1G_6thread17LinearCombinationISI_Li1EffLNS1L_9ScaleType4KindE0ELNS_15FloatRoundStyleE2ESI_EENS1_15EpilogueDefaultEEEEEvvEEEEvNT_6ParamsE)
        /*0014*/ 	.word	0x00000000


	//----- nvinfo : EIATTR_MIN_STACK_SIZE
	.align		4
.L_17:
        /*0018*/ 	.byte	0x04, 0x12
        /*001a*/ 	.short	(.L_19 - .L_18)
	.align		4
.L_18:
        /*001c*/ 	.word	index@(_ZN7cutlass13device_kernelINS_4gemm6kernel13GemmUniversalIN4cute5tupleIJiiiiEEENS1_10collective13CollectiveMmaINS1_34MainloopSm90TmaGmmaWarpSpecializedILi2ENS5_IJNS4_1CILi1EEESB_SB_EEENS1_35KernelTmaWarpSpecializedCooperativeEEENS5_IJNSA_ILi192EEESF_NSA_ILi128EEEEEENS_6half_tENS5_IJlSB_lEEESI_SJ_NS4_8TiledMMAINS4_8MMA_AtomIJNS4_4SM904GMMA26MMA_64x192x16_F32F16F16_SSILNSN_5MajorE0ELSP_0ELNSN_7ScaleInE1ELSQ_1EEEEEENS4_6LayoutINS5_IJNSA_ILi2EEESB_SB_EEENS5_IJSB_NSA_ILi0EEESW_EEEEENS5_IJNS4_10UnderscoreESZ_SZ_EEEEENS4_13SM90_TMA_LOADENS4_14ComposedLayoutINS4_7SwizzleILi3ELi4ELi3EEENS4_18smem_ptr_flag_bitsILi16EEENST_INS5_IJNSA_ILi8EEENSA_ILi64EEEEEENS5_IJS19_SB_EEEEEEEvNS4_8identityES12_S1D_vS1E_EENS_8epilogue10collective6detail29Sm90TmaWarpSpecializedAdapterINS1H_15DefaultEpilogueISI_SJ_SJ_NS1G_6thread17LinearCombinationISI_Li1EffLNS1L_9ScaleType4KindE0ELNS_15FloatRoundStyleE2ESI_EENS1_15EpilogueDefaultEEEEEvvEEEEvNT_6ParamsE)
        /*0020*/ 	.word	0x00000000
.L_19:


//--------------------- .nv.compat                --------------------------
	.section	.nv.compat,"",@"SHT_CUDA_COMPAT_INFO"
	.align	4
        /*0000*/ 	.byte	0x02, 0x09, 0x01, 0x00, 0x02, 0x02, 0x04, 0x00, 0x02, 0x05, 0x05, 0x00, 0x03, 0x07, 0x01, 0x01
        /*0010*/ 	.byte	0x02, 0x03, 0x01, 0x00, 0x02, 0x06, 0x01, 0x00, 0x04, 0x0b, 0x08, 0x00, 0x00, 0x00, 0x00, 0x00
        /*0020*/ 	.byte	0x00, 0x00, 0x00, 0x00


//--------------------- .nv.info._ZN7cutlass13device_kernelINS_4gemm6kernel13GemmUniversalIN4cute5tupleIJiiiiEEENS1_10collective13CollectiveMmaINS1_34MainloopSm90TmaGmmaWarpSpecializedILi2ENS5_IJNS4_1CILi1EEESB_SB_EEENS1_35KernelTmaWarpSpecializedCooperativeEEENS5_IJNSA_ILi192EEESF_NSA_ILi128EEEEEENS_6half_tENS5_IJlSB_lEEESI_SJ_NS4_8TiledMMAINS4_8MMA_AtomIJNS4_4SM904GMMA26MMA_64x192x16_F32F16F16_SSILNSN_5MajorE0ELSP_0ELNSN_7ScaleInE1ELSQ_1EEEEEENS4_6LayoutINS5_IJNSA_ILi2EEESB_SB_EEENS5_IJSB_NSA_ILi0EEESW_EEEEENS5_IJNS4_10UnderscoreESZ_SZ_EEEEENS4_13SM90_TMA_LOADENS4_14ComposedLayoutINS4_7SwizzleILi3ELi4ELi3EEENS4_18smem_ptr_flag_bitsILi16EEENST_INS5_IJNSA_ILi8EEENSA_ILi64EEEEEENS5_IJS19_SB_EEEEEEEvNS4_8identityES12_S1D_vS1E_EENS_8epilogue10collective6detail29Sm90TmaWarpSpecializedAdapterINS1H_15DefaultEpilogueISI_SJ_SJ_NS1G_6thread17LinearCombinationISI_Li1EffLNS1L_9ScaleType4KindE0ELNS_15FloatRoundStyleE2ESI_EENS1_15EpilogueDefaultEEEEEvvEEEEvNT_6ParamsE --------------------------
	.section	.nv.info._ZN7cutlass13device_kernelINS_4gemm6kernel13GemmUniversalIN4cute5tupleIJiiiiEEENS1_10collective13CollectiveMmaINS1_34MainloopSm90TmaGmmaWarpSpecializedILi2ENS5_IJNS4_1CILi1EEESB_SB_EEENS1_35KernelTmaWarpSpecializedCooperativeEEENS5_IJNSA_ILi192EEESF_NSA_ILi128EEEEEENS_6half_tENS5_IJlSB_lEEESI_SJ_NS4_8TiledMMAINS4_8MMA_AtomIJNS4_4SM904GMMA26MMA_64x192x16_F32F16F16_SSILNSN_5MajorE0ELSP_0ELNSN_7ScaleInE1ELSQ_1EEEEEENS4_6LayoutINS5_IJNSA_ILi2EEESB_SB_EEENS5_IJSB_NSA_ILi0EEESW_EEEEENS5_IJNS4_10UnderscoreESZ_SZ_EEEEENS4_13SM90_TMA_LOADENS4_14ComposedLayoutINS4_7SwizzleILi3ELi4ELi3EEENS4_18smem_ptr_flag_bitsILi16EEENST_INS5_IJNSA_ILi8EEENSA_ILi64EEEEEENS5_IJS19_SB_EEEEEEEvNS4_8identityES12_S1D_vS1E_EENS_8epilogue10collective6detail29Sm90TmaWarpSpecializedAdapterINS1H_15DefaultEpilogueISI_SJ_SJ_NS1G_6thread17LinearCombinationISI_Li1EffLNS1L_9ScaleType4KindE0ELNS_15FloatRoundStyleE2ESI_EENS1_15EpilogueDefaultEEEEEvvEEEEvNT_6ParamsE,"",@"SHT_CUDA_INFO"
	.sectionflags	@""
	.align	4


	//----- nvinfo : EIATTR_CUDA_API_VERSION
	.align		4
        /*0000*/ 	.byte	0x04, 0x37
        /*0002*/ 	.short	(.L_21 - .L_20)
.L_20:
        /*0004*/ 	.word	0x00000082


	//----- nvinfo : EIATTR_KPARAM_INFO
	.align		4
.L_21:
        /*0008*/ 	.byte	0x04, 0x17
        /*000a*/ 	.short	(.L_23 - .L_22)
.L_22:
        /*000c*/ 	.word	0x00000000
        /*0010*/ 	.short	0x0000
        /*0012*/ 	.short	0x0070
        /*0014*/ 	.byte	0x00, 0xf0, 0x01, 0x10


	//----- nvinfo : EIATTR_SPARSE_MMA_MASK
	.align		4
.L_23:
        /*0018*/ 	.byte	0x03, 0x50
        /*001a*/ 	.short	0x0000


	//----- nvinfo : EIATTR_MAXREG_COUNT
	.align		4
        /*001c*/ 	.byte	0x03, 0x1b
        /*001e*/ 	.short	0x00a8


	//----- nvinfo : EIATTR_NUM_BARRIERS
	.align		4
        /*0020*/ 	.byte	0x02, 0x4c
        /*0022*/ 	.byte	0x01
	.zero		1


	//----- nvinfo : EIATTR_EXTERNS
	.align		4
        /*0024*/ 	.byte	0x04, 0x0f
        /*0026*/ 	.short	(.L_25 - .L_24)


	//   ....[0]....
	.align		4
.L_24:
        /*0028*/ 	.word	index@(__assertfail)


	//----- nvinfo : EIATTR_MERCURY_ISA_VERSION
	.align		4
.L_25:
        /*002c*/ 	.byte	0x03, 0x5f
        /*002e*/ 	.short	0x0101


	//----- nvinfo : EIATTR_INT_WARP_WIDE_INSTR_OFFSETS
	.align		4
        /*0030*/ 	.byte	0x04, 0x31
        /*0032*/ 	.short	(.L_27 - .L_26)


	//   ....[0]....
.L_26:
        /*0034*/ 	.word	0x00000420


	//   ....[1]....
        /*0038*/ 	.word	0x00000430


	//   ....[2]....
        /*003c*/ 	.word	0x00000510


	//----- nvinfo : EIATTR_COOP_GROUP_MASK_REGIDS
	.align		4
.L_27:
        /*0040*/ 	.byte	0x04, 0x29
        /*0042*/ 	.short	(.L_29 - .L_28)


	//   ....[0]....
.L_28:
        /*0044*/ 	.word	0xffffffff


	//   ....[1]....
        /*0048*/ 	.word	0xffffffff


	//   ....[2]....
        /*004c*/ 	.word	0xffffffff


	//   ....[3]....
        /*0050*/ 	.word	0xffffffff


	//   ....[4]....
        /*0054*/ 	.word	0xffffffff


	//----- nvinfo : EIATTR_COOP_GROUP_INSTR_OFFSETS
	.align		4
.L_29:
        /*0058*/ 	.byte	0x04, 0x28
        /*005a*/ 	.short	(.L_31 - .L_30)


	//   ....[0]....
.L_30:
        /*005c*/ 	.word	0x00000060


	//   ....[1]....
        /*0060*/ 	.word	0x00000070


	//   ....[2]....
        /*0064*/ 	.word	0x00000190


	//   ....[3]....
        /*0068*/ 	.word	0x00000360


	//   ....[4]....
        /*006c*/ 	.word	0x00000f70


	//----- nvinfo : EIATTR_REG_RECONFIG
	.align		4
.L_31:
        /*0070*/ 	.byte	0x01, 0x54
	.zero		2


	//----- nvinfo : EIATTR_SYSCALL_OFFSETS
	.align		4
        /*0074*/ 	.byte	0x04, 0x46
        /*0076*/ 	.short	(.L_33 - .L_32)


	//   ....[0]....
.L_32:
        /*0078*/ 	.word	0x00001130


	//----- nvinfo : EIATTR_MBARRIER_INSTR_OFFSETS
	.align		4
.L_33:
        /*007c*/ 	.byte	0x04, 0x39
        /*007e*/ 	.short	(.L_35 - .L_34)


	//   ....[0]....
.L_34:
        /*0080*/ 	.word	0x00000310
        /*0084*/ 	.word	0x000000ff
        /*0088*/ 	.word	0x00000000
        /*008c*/ 	.short	0x0100
        /*008e*/ 	.byte	0x09
	.zero		1


	//   ....[1]....
        /*0090*/ 	.word	0x00000320
        /*0094*/ 	.word	0x000000ff
        /*0098*/ 	.word	0x00000010
        /*009c*/ 	.short	0x0100
        /*009e*/ 	.byte	0x09
	.zero		1


	//   ....[2]....
        /*00a0*/ 	.word	0x00000330
        /*00a4*/ 	.word	0x000000ff
        /*00a8*/ 	.word	0x00000008
        /*00ac*/ 	.short	0x0100
        /*00ae*/ 	.byte	0x09
	.zero		1


	//   ....[3]....
        /*00b0*/ 	.word	0x00000340
        /*00b4*/ 	.word	0x000000ff
        /*00b8*/ 	.word	0x00000018
        /*00bc*/ 	.short	0x0100
        /*00be*/ 	.byte	0x09
	.zero		1


	//   ....[4]....
        /*00c0*/ 	.word	0x00000540
        /*00c4*/ 	.word	0x000000ff
        /*00c8*/ 	.word	0x00000030
        /*00cc*/ 	.short	0x0100
        /*00ce*/ 	.byte	0x06
	.zero		1


	//   ....[5]....
        /*00d0*/ 	.word	0x00000570
        /*00d4*/ 	.word	0x000000ff
        /*00d8*/ 	.word	0x00000038
        /*00dc*/ 	.short	0x0100
        /*00de*/ 	.byte	0x06
	.zero		1


	//   ....[6]....
        /*00e0*/ 	.word	0x000011d0
        /*00e4*/ 	.word	0x00000003
        /*00e8*/ 	.word	0x00000000
        /*00ec*/ 	.short	0x010a
        /*00ee*/ 	.byte	0x3f
	.zero		1


	//   ....[7]....
        /*00f0*/ 	.word	0x00001210
        /*00f4*/ 	.word	0x00000003
        /*00f8*/ 	.word	0x00000000
        /*00fc*/ 	.short	0x010a
        /*00fe*/ 	.byte	0x3f
	.zero		1


	//   ....[8]....
        /*0100*/ 	.word	0x000019f0
        /*0104*/ 	.word	0x000000ff
        /*0108*/ 	.word	0x00000000
        /*010c*/ 	.short	0x010a
        /*010e*/ 	.byte	0x04
	.zero		1


	//   ....[9]....
        /*0110*/ 	.word	0x00001a30
        /*0114*/ 	.word	0x000000ff
        /*0118*/ 	.word	0x00000000
        /*011c*/ 	.short	0x010a
        /*011e*/ 	.byte	0x04
	.zero		1


	//   ....[10]....
        /*0120*/ 	.word	0x000020e0
        /*0124*/ 	.word	0x000000ff
        /*0128*/ 	.word	0x00000000
        /*012c*/ 	.short	0x0101
        /*012e*/ 	.byte	0x0c
	.zero		1


	//   ....[11]....
        /*0130*/ 	.word	0x000022d0
        /*0134*/ 	.word	0x000000ff
        /*0138*/ 	.word	0x00000000
        /*013c*/ 	.short	0x0101
        /*013e*/ 	.byte	0x04
	.zero		1


	//   ....[12]....
        /*0140*/ 	.word	0x0000f330
        /*0144*/ 	.word	0x0000000c
        /*0148*/ 	.word	0x00000010
        /*014c*/ 	.short	0x010a
        /*014e*/ 	.byte	0x3f
	.zero		1


	//   ....[13]....
        /*0150*/ 	.word	0x0000f7a0
        /*0154*/ 	.word	0x00000005
        /*0158*/ 	.word	0x00000038
        /*015c*/ 	.short	0x0101
        /*015e*/ 	.byte	0x3f
	.zero		1


	//   ....[14]....
        /*0160*/ 	.word	0x0000feb0
        /*0164*/ 	.word	0x00000007
        /*0168*/ 	.word	0x00000000
        /*016c*/ 	.short	0x010a
        /*016e*/ 	.byte	0x3f
	.zero		1


	//   ....[15]....
        /*0170*/ 	.word	0x0000ff30
        /*0174*/ 	.word	0x00000005
        /*0178*/ 	.word	0x00000000
        /*017c*/ 	.short	0x010a
        /*017e*/ 	.byte	0x3f
	.zero		1


	//   ....[16]....
        /*0180*/ 	.word	0x0000ff90
        /*0184*/ 	.word	0x00000003
        /*0188*/ 	.word	0x00000000
        /*018c*/ 	.short	0x010a
        /*018e*/ 	.byte	0x3f
	.zero		1


	//   ....[17]....
        /*0190*/ 	.word	0x0000fff0
        /*0194*/ 	.word	0x00000004
        /*0198*/ 	.word	0x00000000
        /*019c*/ 	.short	0x010a
        /*019e*/ 	.byte	0x3f
	.zero		1


	//   ....[18]....
        /*01a0*/ 	.word	0x000100c0
        /*01a4*/ 	.word	0x0000000c
        /*01a8*/ 	.word	0x00000010
        /*01ac*/ 	.short	0x010a
        /*01ae*/ 	.byte	0x3f
	.zero		1


	//   ....[19]....
        /*01b0*/ 	.word	0x00010190
        /*01b4*/ 	.word	0x00000007
        /*01b8*/ 	.word	0x00000000
        /*01bc*/ 	.short	0x010a
        /*01be*/ 	.byte	0x3f
	.zero		1


	//----- nvinfo : EIATTR_NUM_MBARRIERS
	.align		4
.L_35:
        /*01c0*/ 	.byte	0x03, 0x38
        /*01c2*/ 	.short	0x0006


	//----- nvinfo : EIATTR_EXIT_INSTR_OFFSETS
	.align		4
        /*01c4*/ 	.byte	0x04, 0x1c
        /*01c6*/ 	.short	(.L_37 - .L_36)


	//   ....[0]....
.L_36:
        /*01c8*/ 	.word	0x000005d0


	//   ....[1]....
        /*01cc*/ 	.word	0x00000eb0


	//   ....[2]....
        /*01d0*/ 	.word	0x0000e9a0


	//   ....[3]....
        /*01d4*/ 	.word	0x0000efd0


	//   ....[4]....
        /*01d8*/ 	.word	0x0000ff80


	//----- nvinfo : EIATTR_MAX_THREADS
	.align		4
.L_37:
        /*01dc*/ 	.byte	0x04, 0x05
        /*01de*/ 	.short	(.L_39 - .L_38)
.L_38:
        /*01e0*/ 	.word	0x00000180
        /*01e4*/ 	.word	0x00000001
        /*01e8*/ 	.word	0x00000001


	//----- nvinfo : EIATTR_CRS_STACK_SIZE
	.align		4
.L_39:
        /*01ec*/ 	.byte	0x04, 0x1e
        /*01ee*/ 	.short	(.L_41 - .L_40)
.L_40:
        /*01f0*/ 	.word	0x00000000


	//----- nvinfo : EIATTR_CBANK_PARAM_SIZE
	.align		4
.L_41:
        /*01f4*/ 	.byte	0x03, 0x19
        /*01f6*/ 	.short	0x0470


	//----- nvinfo : EIATTR_PARAM_CBANK
	.align		4
        /*01f8*/ 	.byte	0x04, 0x0a
        /*01fa*/ 	.short	(.L_43 - .L_42)
	.align		4
.L_42:
        /*01fc*/ 	.word	index@(.nv.constant0._ZN7cutlass13device_kernelINS_4gemm6kernel13GemmUniversalIN4cute5tupleIJiiiiEEENS1_10collective13CollectiveMmaINS1_34MainloopSm90TmaGmmaWarpSpecializedILi2ENS5_IJNS4_1CILi1EEESB_SB_EEENS1_35KernelTmaWarpSpecializedCooperativeEEENS5_IJNSA_ILi192EEESF_NSA_ILi128EEEEEENS_6half_tENS5_IJlSB_lEEESI_SJ_NS4_8TiledMMAINS4_8MMA_AtomIJNS4_4SM904GMMA26MMA_64x192x16_F32F16F16_SSILNSN_5MajorE0ELSP_0ELNSN_7ScaleInE1ELSQ_1EEEEEENS4_6LayoutINS5_IJNSA_ILi2EEESB_SB_EEENS5_IJSB_NSA_ILi0EEESW_EEEEENS5_IJNS4_10UnderscoreESZ_SZ_EEEEENS4_13SM90_TMA_LOADENS4_14ComposedLayoutINS4_7SwizzleILi3ELi4ELi3EEENS4_18smem_ptr_flag_bitsILi16EEENST_INS5_IJNSA_ILi8EEENSA_ILi64EEEEEENS5_IJS19_SB_EEEEEEEvNS4_8identityES12_S1D_vS1E_EENS_8epilogue10collective6detail29Sm90TmaWarpSpecializedAdapterINS1H_15DefaultEpilogueISI_SJ_SJ_NS1G_6thread17LinearCombinationISI_Li1EffLNS1L_9ScaleType4KindE0ELNS_15FloatRoundStyleE2ESI_EENS1_15EpilogueDefaultEEEEEvvEEEEvNT_6ParamsE)
        /*0200*/ 	.short	0x0210
        /*0202*/ 	.short	0x0470


	//----- nvinfo : EIATTR_SW_WAR
	.align		4
.L_43:
        /*0204*/ 	.byte	0x04, 0x36
        /*0206*/ 	.short	(.L_45 - .L_44)
.L_44:
        /*0208*/ 	.word	0x00000008
.L_45:


//--------------------- .nv.callgraph             --------------------------
	.section	.nv.callgraph,"",@"SHT_CUDA_CALLGRAPH"
	.align	4
	.sectionentsize	8
	.align		4
        /*0000*/ 	.word	0x00000000
	.align		4
        /*0004*/ 	.word	0xffffffff
	.align		4
        /*0008*/ 	.word	index@(_ZN7cutlass13device_kernelINS_4gemm6kernel13GemmUniversalIN4cute5tupleIJiiiiEEENS1_10collective13CollectiveMmaINS1_34MainloopSm90TmaGmmaWarpSpecializedILi2ENS5_IJNS4_1CILi1EEESB_SB_EEENS1_35KernelTmaWarpSpecializedCooperativeEEENS5_IJNSA_ILi192EEESF_NSA_ILi128EEEEEENS_6half_tENS5_IJlSB_lEEESI_SJ_NS4_8TiledMMAINS4_8MMA_AtomIJNS4_4SM904GMMA26MMA_64x192x16_F32F16F16_SSILNSN_5MajorE0ELSP_0ELNSN_7ScaleInE1ELSQ_1EEEEEENS4_6LayoutINS5_IJNSA_ILi2EEESB_SB_EEENS5_IJSB_NSA_ILi0EEESW_EEEEENS5_IJNS4_10UnderscoreESZ_SZ_EEEEENS4_13SM90_TMA_LOADENS4_14ComposedLayoutINS4_7SwizzleILi3ELi4ELi3EEENS4_18smem_ptr_flag_bitsILi16EEENST_INS5_IJNSA_ILi8EEENSA_ILi64EEEEEENS5_IJS19_SB_EEEEEEEvNS4_8identityES12_S1D_vS1E_EENS_8epilogue10collective6detail29Sm90TmaWarpSpecializedAdapterINS1H_15DefaultEpilogueISI_SJ_SJ_NS1G_6thread17LinearCombinationISI_Li1EffLNS1L_9ScaleType4KindE0ELNS_15FloatRoundStyleE2ESI_EENS1_15EpilogueDefaultEEEEEvvEEEEvNT_6ParamsE)
	.align		4
        /*000c*/ 	.word	index@(__assertfail)
	.align		4
        /*0010*/ 	.word	0x00000000
	.align		4
        /*0014*/ 	.word	0xfffffffe
	.align		4
        /*0018*/ 	.word	0x00000000
	.align		4
        /*001c*/ 	.word	0xfffffffd
	.align		4
        /*0020*/ 	.word	0x00000000
	.align		4
        /*0024*/ 	.word	0xfffffffc


//--------------------- .nv.constant4             --------------------------
	.section	.nv.constant4,"a",@progbits
	.align	8
	.align		8
.nv.constant4:
        /*0000*/ 	.dword	__assertfail
	.align		8
        /*0008*/ 	.dword	__unnamed_1
	.align		8
        /*0010*/ 	.dword	_ZN40_INTERNAL_d827a07b_4_k_cu_f5f2de7d_121464cuda3std3__45__cpo5beginE
	.align		8
        /*0018*/ 	.dword	_ZN40_INTERNAL_d827a07b_4_k_cu_f5f2de7d_121464cuda3std3__45__cpo3endE
	.align		8
        /*0020*/ 	.dword	_ZN40_INTERNAL_d827a07b_4_k_cu_f5f2de7d_121464cuda3std3__45__cpo6cbeginE
	.align		8
        /*0028*/ 	.dword	_ZN40_INTERNAL_d827a07b_4_k_cu_f5f2de7d_121464cuda3std3__45__cpo4cendE
	.align		8
        /*0030*/ 	.dword	_ZN40_INTERNAL_d827a07b_4_k_cu_f5f2de7d_121464cuda3std3__442_GLOBAL__N__d827a07b_4_k_cu_f5f2de7d_121466ignoreE
	.align		8
        /*0038*/ 	.dword	_ZN40_INTERNAL_d827a07b_4_k_cu_f5f2de7d_121464cuda3std3__419piecewise_constructE
	.align		8
        /*0040*/ 	.dword	_ZN40_INTERNAL_d827a07b_4_k_cu_f5f2de7d_121464cuda3std3__48in_placeE
	.align		8
        /*0048*/ 	.dword	_ZN40_INTERNAL_d827a07b_4_k_cu_f5f2de7d_121464cuda3std6ranges3__45__cpo4swapE
	.align		8
        /*0050*/ 	.dword	_ZN40_INTERNAL_d827a07b_4_k_cu_f5f2de7d_121464cuda3std6ranges3__45__cpo9iter_moveE
	.align		8
        /*0058*/ 	.dword	_ZN40_INTERNAL_d827a07b_4_k_cu_f5f2de7d_121464cute7productE
	.align		8
        /*0060*/ 	.dword	_ZN40_INTERNAL_d827a07b_4_k_cu_f5f2de7d_121464cute1_E
	.align		8
        /*0068*/ 	.dword	$str$22
	.align		8
        /*0070*/ 	.dword	$str$23


//--------------------- .text._ZN7cutlass13device_kernelINS_4gemm6kernel13GemmUniversalIN4cute5tupleIJiiiiEEENS1_10collective13CollectiveMmaINS1_34MainloopSm90TmaGmmaWarpSpecializedILi2ENS5_IJNS4_1CILi1EEESB_SB_EEENS1_35KernelTmaWarpSpecializedCooperativeEEENS5_IJNSA_ILi192EEESF_NSA_ILi128EEEEEENS_6half_tENS5_IJlSB_lEEESI_SJ_NS4_8TiledMMAINS4_8MMA_AtomIJNS4_4SM904GMMA26MMA_64x192x16_F32F16F16_SSILNSN_5MajorE0ELSP_0ELNSN_7ScaleInE1ELSQ_1EEEEEENS4_6LayoutINS5_IJNSA_ILi2EEESB_SB_EEENS5_IJSB_NSA_ILi0EEESW_EEEEENS5_IJNS4_10UnderscoreESZ_SZ_EEEEENS4_13SM90_TMA_LOADENS4_14ComposedLayoutINS4_7SwizzleILi3ELi4ELi3EEENS4_18smem_ptr_flag_bitsILi16EEENST_INS5_IJNSA_ILi8EEENSA_ILi64EEEEEENS5_IJS19_SB_EEEEEEEvNS4_8identityES12_S1D_vS1E_EENS_8epilogue10collective6detail29Sm90TmaWarpSpecializedAdapterINS1H_15DefaultEpilogueISI_SJ_SJ_NS1G_6thread17LinearCombinationISI_Li1EffLNS1L_9ScaleType4KindE0ELNS_15FloatRoundStyleE2ESI_EENS1_15EpilogueDefaultEEEEEvvEEEEvNT_6ParamsE --------------------------
	.section	.text._ZN7cutlass13device_kernelINS_4gemm6kernel13GemmUniversalIN4cute5tupleIJiiiiEEENS1_10collective13CollectiveMmaINS1_34MainloopSm90TmaGmmaWarpSpecializedILi2ENS5_IJNS4_1CILi1EEESB_SB_EEENS1_35KernelTmaWarpSpecializedCooperativeEEENS5_IJNSA_ILi192EEESF_NSA_ILi128EEEEEENS_6half_tENS5_IJlSB_lEEESI_SJ_NS4_8TiledMMAINS4_8MMA_AtomIJNS4_4SM904GMMA26MMA_64x192x16_F32F16F16_SSILNSN_5MajorE0ELSP_0ELNSN_7ScaleInE1ELSQ_1EEEEEENS4_6LayoutINS5_IJNSA_ILi2EEESB_SB_EEENS5_IJSB_NSA_ILi0EEESW_EEEEENS5_IJNS4_10UnderscoreESZ_SZ_EEEEENS4_13SM90_TMA_LOADENS4_14ComposedLayoutINS4_7SwizzleILi3ELi4ELi3EEENS4_18smem_ptr_flag_bitsILi16EEENST_INS5_IJNSA_ILi8EEENSA_ILi64EEEEEENS5_IJS19_SB_EEEEEEEvNS4_8identityES12_S1D_vS1E_EENS_8epilogue10collective6detail29Sm90TmaWarpSpecializedAdapterINS1H_15DefaultEpilogueISI_SJ_SJ_NS1G_6thread17LinearCombinationISI_Li1EffLNS1L_9ScaleType4KindE0ELNS_15FloatRoundStyleE2ESI_EENS1_15EpilogueDefaultEEEEEvvEEEEvNT_6ParamsE,"ax",@progbits
	.align	128
.text._ZN7cutlass13device_kernelINS_4gemm6kernel13GemmUniversalIN4cute5tupleIJiiiiEEENS1_10collective13CollectiveMmaINS1_34MainloopSm90TmaGmmaWarpSpecializedILi2ENS5_IJNS4_1CILi1EEESB_SB_EEENS1_35KernelTmaWarpSpecializedCooperativeEEENS5_IJNSA_ILi192EEESF_NSA_ILi128EEEEEENS_6half_tENS5_IJlSB_lEEESI_SJ_NS4_8TiledMMAINS4_8MMA_AtomIJNS4_4SM904GMMA26MMA_64x192x16_F32F16F16_SSILNSN_5MajorE0ELSP_0ELNSN_7ScaleInE1ELSQ_1EEEEEENS4_6LayoutINS5_IJNSA_ILi2EEESB_SB_EEENS5_IJSB_NSA_ILi0EEESW_EEEEENS5_IJNS4_10UnderscoreESZ_SZ_EEEEENS4_13SM90_TMA_LOADENS4_14ComposedLayoutINS4_7SwizzleILi3ELi4ELi3EEENS4_18smem_ptr_flag_bitsILi16EEENST_INS5_IJNSA_ILi8EEENSA_ILi64EEEEEENS5_IJS19_SB_EEEEEEEvNS4_8identityES12_S1D_vS1E_EENS_8epilogue10collective6detail29Sm90TmaWarpSpecializedAdapterINS1H_15DefaultEpilogueISI_SJ_SJ_NS1G_6thread17LinearCombinationISI_Li1EffLNS1L_9ScaleType4KindE0ELNS_15FloatRoundStyleE2ESI_EENS1_15EpilogueDefaultEEEEEvvEEEEvNT_6ParamsE:
        .type           _ZN7cutlass13device_kernelINS_4gemm6kernel13GemmUniversalIN4cute5tupleIJiiiiEEENS1_10collective13CollectiveMmaINS1_34MainloopSm90TmaGmmaWarpSpecializedILi2ENS5_IJNS4_1CILi1EEESB_SB_EEENS1_35KernelTmaWarpSpecializedCooperativeEEENS5_IJNSA_ILi192EEESF_NSA_ILi128EEEEEENS_6half_tENS5_IJlSB_lEEESI_SJ_NS4_8TiledMMAINS4_8MMA_AtomIJNS4_4SM904GMMA26MMA_64x192x16_F32F16F16_SSILNSN_5MajorE0ELSP_0ELNSN_7ScaleInE1ELSQ_1EEEEEENS4_6LayoutINS5_IJNSA_ILi2EEESB_SB_EEENS5_IJSB_NSA_ILi0EEESW_EEEEENS5_IJNS4_10UnderscoreESZ_SZ_EEEEENS4_13SM90_TMA_LOADENS4_14ComposedLayoutINS4_7SwizzleILi3ELi4ELi3EEENS4_18smem_ptr_flag_bitsILi16EEENST_INS5_IJNSA_ILi8EEENSA_ILi64EEEEEENS5_IJS19_SB_EEEEEEEvNS4_8identityES12_S1D_vS1E_EENS_8epilogue10collective6detail29Sm90TmaWarpSpecializedAdapterINS1H_15DefaultEpilogueISI_SJ_SJ_NS1G_6thread17LinearCombinationISI_Li1EffLNS1L_9ScaleType4KindE0ELNS_15FloatRoundStyleE2ESI_EENS1_15EpilogueDefaultEEEEEvvEEEEvNT_6ParamsE,@function
        .size           _ZN7cutlass13device_kernelINS_4gemm6kernel13GemmUniversalIN4cute5tupleIJiiiiEEENS1_10collective13CollectiveMmaINS1_34MainloopSm90TmaGmmaWarpSpecializedILi2ENS5_IJNS4_1CILi1EEESB_SB_EEENS1_35KernelTmaWarpSpecializedCooperativeEEENS5_IJNSA_ILi192EEESF_NSA_ILi128EEEEEENS_6half_tENS5_IJlSB_lEEESI_SJ_NS4_8TiledMMAINS4_8MMA_AtomIJNS4_4SM904GMMA26MMA_64x192x16_F32F16F16_SSILNSN_5MajorE0ELSP_0ELNSN_7ScaleInE1ELSQ_1EEEEEENS4_6LayoutINS5_IJNSA_ILi2EEESB_SB_EEENS5_IJSB_NSA_ILi0EEESW_EEEEENS5_IJNS4_10UnderscoreESZ_SZ_EEEEENS4_13SM90_TMA_LOADENS4_14ComposedLayoutINS4_7SwizzleILi3ELi4ELi3EEENS4_18smem_ptr_flag_bitsILi16EEENST_INS5_IJNSA_ILi8EEENSA_ILi64EEEEEENS5_IJS19_SB_EEEEEEEvNS4_8identityES12_S1D_vS1E_EENS_8epilogue10collective6detail29Sm90TmaWarpSpecializedAdapterINS1H_15DefaultEpilogueISI_SJ_SJ_NS1G_6thread17LinearCombinationISI_Li1EffLNS1L_9ScaleType4KindE0ELNS_15FloatRoundStyleE2ESI_EENS1_15EpilogueDefaultEEEEEvvEEEEvNT_6ParamsE,(.L_x_446 - _ZN7cutlass13device_kernelINS_4gemm6kernel13GemmUniversalIN4cute5tupleIJiiiiEEENS1_10collective13CollectiveMmaINS1_34MainloopSm90TmaGmmaWarpSpecializedILi2ENS5_IJNS4_1CILi1EEESB_SB_EEENS1_35KernelTmaWarpSpecializedCooperativeEEENS5_IJNSA_ILi192EEESF_NSA_ILi128EEEEEENS_6half_tENS5_IJlSB_lEEESI_SJ_NS4_8TiledMMAINS4_8MMA_AtomIJNS4_4SM904GMMA26MMA_64x192x16_F32F16F16_SSILNSN_5MajorE0ELSP_0ELNSN_7ScaleInE1ELSQ_1EEEEEENS4_6LayoutINS5_IJNSA_ILi2EEESB_SB_EEENS5_IJSB_NSA_ILi0EEESW_EEEEENS5_IJNS4_10UnderscoreESZ_SZ_EEEEENS4_13SM90_TMA_LOADENS4_14ComposedLayoutINS4_7SwizzleILi3ELi4ELi3EEENS4_18smem_ptr_flag_bitsILi16EEENST_INS5_IJNSA_ILi8EEENSA_ILi64EEEEEENS5_IJS19_SB_EEEEEEEvNS4_8identityES12_S1D_vS1E_EENS_8epilogue10collective6detail29Sm90TmaWarpSpecializedAdapterINS1H_15DefaultEpilogueISI_SJ_SJ_NS1G_6thread17LinearCombinationISI_Li1EffLNS1L_9ScaleType4KindE0ELNS_15FloatRoundStyleE2ESI_EENS1_15EpilogueDefaultEEEEEvvEEEEvNT_6ParamsE)
        .other          _ZN7cutlass13device_kernelINS_4gemm6kernel13GemmUniversalIN4cute5tupleIJiiiiEEENS1_10collective13CollectiveMmaINS1_34MainloopSm90TmaGmmaWarpSpecializedILi2ENS5_IJNS4_1CILi1EEESB_SB_EEENS1_35KernelTmaWarpSpecializedCooperativeEEENS5_IJNSA_ILi192EEESF_NSA_ILi128EEEEEENS_6half_tENS5_IJlSB_lEEESI_SJ_NS4_8TiledMMAINS4_8MMA_AtomIJNS4_4SM904GMMA26MMA_64x192x16_F32F16F16_SSILNSN_5MajorE0ELSP_0ELNSN_7ScaleInE1ELSQ_1EEEEEENS4_6LayoutINS5_IJNSA_ILi2EEESB_SB_EEENS5_IJSB_NSA_ILi0EEESW_EEEEENS5_IJNS4_10UnderscoreESZ_SZ_EEEEENS4_13SM90_TMA_LOADENS4_14ComposedLayoutINS4_7SwizzleILi3ELi4ELi3EEENS4_18smem_ptr_flag_bitsILi16EEENST_INS5_IJNSA_ILi8EEENSA_ILi64EEEEEENS5_IJS19_SB_EEEEEEEvNS4_8identityES12_S1D_vS1E_EENS_8epilogue10collective6detail29Sm90TmaWarpSpecializedAdapterINS1H_15DefaultEpilogueISI_SJ_SJ_NS1G_6thread17LinearCombinationISI_Li1EffLNS1L_9ScaleType4KindE0ELNS_15FloatRoundStyleE2ESI_EENS1_15EpilogueDefaultEEEEEvvEEEEvNT_6ParamsE,@"STO_CUDA_ENTRY STV_DEFAULT"
_ZN7cutlass13device_kernelINS_4gemm6kernel13GemmUniversalIN4cute5tupleIJiiiiEEENS1_10collective13CollectiveMmaINS1_34MainloopSm90TmaGmmaWarpSpecializedILi2ENS5_IJNS4_1CILi1EEESB_SB_EEENS1_35KernelTmaWarpSpecializedCooperativeEEENS5_IJNSA_ILi192EEESF_NSA_ILi128EEEEEENS_6half_tENS5_IJlSB_lEEESI_SJ_NS4_8TiledMMAINS4_8MMA_AtomIJNS4_4SM904GMMA26MMA_64x192x16_F32F16F16_SSILNSN_5MajorE0ELSP_0ELNSN_7ScaleInE1ELSQ_1EEEEEENS4_6LayoutINS5_IJNSA_ILi2EEESB_SB_EEENS5_IJSB_NSA_ILi0EEESW_EEEEENS5_IJNS4_10UnderscoreESZ_SZ_EEEEENS4_13SM90_TMA_LOADENS4_14ComposedLayoutINS4_7SwizzleILi3ELi4ELi3EEENS4_18smem_ptr_flag_bitsILi16EEENST_INS5_IJNSA_ILi8EEENSA_ILi64EEEEEENS5_IJS19_SB_EEEEEEEvNS4_8identityES12_S1D_vS1E_EENS_8epilogue10collective6detail29Sm90TmaWarpSpecializedAdapterINS1H_15DefaultEpilogueISI_SJ_SJ_NS1G_6thread17LinearCombinationISI_Li1EffLNS1L_9ScaleType4KindE0ELNS_15FloatRoundStyleE2ESI_EENS1_15EpilogueDefaultEEEEEvvEEEEvNT_6ParamsE:
[----:B------:R-:W0:Y:S01]  /*0000*/  LDC R1, c[0x0][0x28] ;  /* 0x00000a00ff017b82 */ /* 0x000e220000000800 */
[----:B------:R-:W1:Y:S01]  /*0010*/  S2R R18, SR_TID.X ;  /* 0x0000000000127919 */ /* 0x000e620000002100 */
[----:B------:R-:W-:Y:S01]  /*0020*/  ELECT P0, URZ, PT ;  /* 0x00000000003f782f */ /* 0x000fe20003800000 */
[----:B------:R-:W-:Y:S01]  /*0030*/  BSSY B0, `(.L_x_0) ;  /* 0x0000015000007945 */ /* 0x000fe20003800000 */
[--C-:B-1----:R-:W-:Y:S02]  /*0040*/  SHF.R.U32.HI R0, RZ, 0x5, R18.reuse ;  /* 0x00000005ff007819 */ /* 0x102fe40000011612 */
[----:B------:R-:W-:-:S03]  /*0050*/  SHF.R.U32.HI R23, RZ, 0x7, R18 ;  /* 0x00000007ff177819 */ /* 0x000fc60000011612 */
[----:B------:R-:W1:Y:S04]  /*0060*/  SHFL.IDX PT, R3, R0, RZ, 0x1f ;  /* 0x00001fff00037589 */ /* 0x000e6800000e0000 */
[----:B------:R-:W2:Y:S01]  /*0070*/  SHFL.IDX PT, R2, R23, RZ, 0x1f ;  /* 0x00001fff17027589 */ /* 0x000ea200000e0000 */
[----:B-1----:R-:W-:Y:S02]  /*0080*/  R2UR UR4, R3 ;  /* 0x00000000030472ca */ /* 0x002fe400000e0000 */
[----:B--2---:R-:W-:-:S11]  /*0090*/  R2UR UR6, R2 ;  /* 0x00000000020672ca */ /* 0x004fd600000e0000 */
[----:B------:R-:W-:Y:S02]  /*00a0*/  USHF.R.S32.HI UR5, URZ, 0x1f, UR4 ;  /* 0x0000001f3f057899 */ /* 0x000fe40008011404 */
[----:B------:R-:W-:Y:S02]  /*00b0*/  ISETP.NE.OR P0, PT, RZ, UR4, !P0 ;  /* 0x00000004ff007c0c */ /* 0x000fe4000c705670 */
[----:B------:R-:W-:-:S04]  /*00c0*/  ULEA.HI UR5, UR5, UR4, URZ, 0x2 ;  /* 0x0000000405057291 */ /* 0x000fc8000f8f103f */
[----:B------:R-:W-:-:S04]  /*00d0*/  ULOP3.LUT UR5, UR5, 0xfffffffc, URZ, 0xc0, !UPT ;  /* 0xfffffffc05057892 */ /* 0x000fc8000f8ec03f */
[----:B------:R-:W-:-:S03]  /*00e0*/  UIADD3 UR8, UR4, -UR5, URZ ;  /* 0x8000000504087290 */ /* 0x000fc6000fffe03f */
[----:B0-----:R-:W-:Y:S09]  /*00f0*/  @P0 BRA `(.L_x_1) ;  /* 0x0000000000200947 */ /* 0x001ff20003800000 */
[----:B------:R-:W-:Y:S02]  /*0100*/  ULDC.64 UR4, c[0x0][0x198] ;  /* 0x0000660000047ab9 */ /* 0x000fe40000000a00 */
[----:B------:R-:W-:Y:S02]  /*0110*/  UIADD3 UR10, UP0, UR4, 0xf0, URZ ;  /* 0x000000f0040a7890 */ /* 0x000fe4000ff1e03f */
[----:B------:R-:W-:Y:S02]  /*0120*/  UIADD3 UR4, UP1, UR4, 0x1f0, URZ ;  /* 0x000001f004047890 */ /* 0x000fe4000ff3e03f */
[----:B------:R-:W-:Y:S02]  /*0130*/  UIADD3.X UR11, URZ, UR5, URZ, UP0, !UPT ;  /* 0x000000053f0b7290 */ /* 0x000fe400087fe43f */
[----:B------:R-:W-:-:S07]  /*0140*/  UIADD3.X UR5, URZ, UR5, URZ, UP1, !UPT ;  /* 0x000000053f057290 */ /* 0x000fce0008ffe43f */
[----:B------:R0:W-:Y:S02]  /*0150*/  UTMACCTL.PF [UR10] ;  /* 0x000000000a0079b9 */ /* 0x0001e40008040000 */
[----:B------:R0:W-:Y:S02]  /*0160*/  UTMACCTL.PF [UR4] ;  /* 0x00000000040079b9 */ /* 0x0001e40008040000 */
[----:B0-----:R-:W-:Y:S01]  /*0170*/  NOP ;  /* 0x0000000000007918 */ /* 0x001fe20000000000 */
.L_x_1:
[----:B------:R-:W-:Y:S05]  /*0180*/  BSYNC B0 ;  /* 0x0000000000007941 */ /* 0x000fea0003800000 */
.L_x_0:
[----:B------:R-:W0:Y:S01]  /*0190*/  SHFL.IDX PT, R2, R0, RZ, 0x1f ;  /* 0x00001fff00027589 */ /* 0x000e2200000e0000 */
[----:B------:R-:W-:Y:S01]  /*01a0*/  UISETP.NE.AND UP0, UPT, UR8, 0x3, UPT ;  /* 0x000000030800788c */ /* 0x000fe2000bf05270 */
[----:B------:R-:W-:Y:S01]  /*01b0*/  ISETP.NE.AND P1, PT, RZ, UR6, PT ;  /* 0x00000006ff007c0c */ /* 0x000fe2000bf25270 */
[----:B------:R-:W-:Y:S02]  /*01c0*/  UIADD3 UR10, UR6, -0x1, URZ ;  /* 0xffffffff060a7890 */ /* 0x000fe4000fffe03f */
[----:B------:R-:W-:Y:S02]  /*01d0*/  UISETP.EQ.OR UP0, UPT, UR8, URZ, !UP0 ;  /* 0x0000003f0800728c */ /* 0x000fe4000c702670 */
[----:B------:R-:W-:Y:S02]  /*01e0*/  UISETP.GE.U32.AND UP1, UPT, UR10, 0x2, UPT ;  /* 0x000000020a00788c */ /* 0x000fe4000bf26070 */
[----:B------:R-:W-:-:S04]  /*01f0*/  UISETP.EQ.AND UP0, UPT, UR6, URZ, UP0 ;  /* 0x0000003f0600728c */ /* 0x000fc80008702270 */
[----:B------:R-:W-:-:S04]  /*0200*/  USEL UR40, URZ, 0x1, !UP0 ;  /* 0x000000013f287887 */ /* 0x000fc8000c000000 */
[----:B------:R-:W-:Y:S01]  /*0210*/  USEL UR40, UR40, 0x2, UP1 ;  /* 0x0000000228287887 */ /* 0x000fe20008800000 */
[----:B0-----:R-:W-:-:S13]  /*0220*/  ISETP.NE.AND P0, PT, R2, RZ, PT ;  /* 0x000000ff0200720c */ /* 0x001fda0003f05270 */
[----:B------:R-:W-:Y:S05]  /*0230*/  @P0 BRA `(.L_x_2) ;  /* 0x0000000000480947 */ /* 0x000fea0003800000 */
[----:B------:R-:W0:Y:S01]  /*0240*/  S2UR UR9, SR_CgaCtaId ;  /* 0x00000000000979c3 */ /* 0x000e220000008800 */
[----:B------:R-:W-:Y:S01]  /*0250*/  UMOV UR4, 0x400 ;  /* 0x0000040000047882 */ /* 0x000fe20000000000 */
[----:B------:R-:W-:Y:S01]  /*0260*/  UMOV UR5, 0x1 ;  /* 0x0000000100057882 */ /* 0x000fe20000000000 */
[----:B------:R-:W-:Y:S01]  /*0270*/  UMOV UR6, 0x100 ;  /* 0x0000010000067882 */ /* 0x000fe20000000000 */
[----:B------:R-:W-:Y:S01]  /*0280*/  ELECT P0, URZ, PT ;  /* 0x00000000003f782f */ /* 0x000fe20003800000 */
[----:B------:R-:W-:-:S04]  /*0290*/  UIADD3 UR6, -UR6, 0x100000, URZ ;  /* 0x0010000006067890 */ /* 0x000fc8000fffe13f */
[----:B------:R-:W-:Y:S02]  /*02a0*/  USHF.L.U32 UR7, UR6, 0xb, URZ ;  /* 0x0000000b06077899 */ /* 0x000fe4000800063f */
[----:B------:R-:W-:Y:S02]  /*02b0*/  USHF.L.U32 UR6, UR6, 0x1, URZ ;  /* 0x0000000106067899 */ /* 0x000fe4000800063f */
[----:B0-----:R-:W-:Y:S02]  /*02c0*/  ULEA UR9, UR9, UR4, 0x18 ;  /* 0x0000000409097291 */ /* 0x001fe4000f8ec03f */
[----:B------:R-:W-:-:S04]  /*02d0*/  UIADD3 UR4, -UR5, 0x100000, URZ ;  /* 0x0010000005047890 */ /* 0x000fc8000fffe13f */
[----:B------:R-:W-:Y:S02]  /*02e0*/  USHF.L.U32 UR5, UR4, 0xb, URZ ;  /* 0x0000000b04057899 */ /* 0x000fe4000800063f */
[----:B------:R-:W-:Y:S01]  /*02f0*/  USHF.L.U32 UR4, UR4, 0x1, URZ ;  /* 0x0000000104047899 */ /* 0x000fe2000800063f */
[----:B------:R-:W0:Y:S11]  /*0300*/  FENCE.VIEW.ASYNC.S ;  /* 0x00000000000073c6 */ /* 0x000e360000000000 */
[----:B0-----:R0:W1:Y:S01]  /*0310*/  SYNCS.EXCH.64 URZ, [UR9], UR4 ;  /* 0x00000004093f75b2 */ /* 0x0010620008000100 */
[----:B------:R0:W2:Y:S01]  /*0320*/  SYNCS.EXCH.64 URZ, [UR9+0x10], UR6 ;  /* 0x00001006093f75b2 */ /* 0x0000a20008000100 */
[----:B------:R0:W3:Y:S01]  /*0330*/  SYNCS.EXCH.64 URZ, [UR9+0x8], UR4 ;  /* 0x00000804093f75b2 */ /* 0x0000e20008000100 */
[----:B------:R0:W4:Y:S01]  /*0340*/  SYNCS.EXCH.64 URZ, [UR9+0x18], UR6 ;  /* 0x00001806093f75b2 */ /* 0x0001220008000100 */
[----:B------:R-:W-:Y:S01]  /*0350*/  NOP ;  /* 0x0000000000007918 */ /* 0x000fe20000000000 */
.L_x_2:
[----:B------:R-:W5:Y:S01]  /*0360*/  SHFL.IDX PT, R0, R0, RZ, 0x1f ;  /* 0x00001fff00007589 */ /* 0x000f6200000e0000 */
[----:B------:R-:W1:Y:S01]  /*0370*/  LDC R2, c[0x0][0x65c] ;  /* 0x00019700ff027b82 */ /* 0x000e620000000800 */
[----:B------:R-:W-:Y:S01]  /*0380*/  ELECT P0, URZ, PT ;  /* 0x00000000003f782f */ /* 0x000fe20003800000 */
[----:B------:R-:W-:Y:S01]  /*0390*/  IMAD.MOV.U32 R5, RZ, RZ, RZ ;  /* 0x000000ffff057224 */ /* 0x000fe200078e00ff */
[----:B------:R-:W2:Y:S01]  /*03a0*/  S2R R4, SR_CTAID.X ;  /* 0x0000000000047919 */ /* 0x000ea20000002500 */
[----:B0-----:R-:W-:Y:S01]  /*03b0*/  UMOV UR4, 0x20 ;  /* 0x0000002000047882 */ /* 0x001fe20000000000 */
[----:B------:R-:W-:Y:S01]  /*03c0*/  NOP ;  /* 0x0000000000007918 */ /* 0x000fe20000000000 */
[----:B------:R-:W-:Y:S01]  /*03d0*/  NOP ;  /* 0x0000000000007918 */ /* 0x000fe20000000000 */
[----:B-----5:R-:W-:Y:S02]  /*03e0*/  ISETP.NE.OR P0, PT, R0, RZ, !P0 ;  /* 0x000000ff0000720c */ /* 0x020fe40004705670 */
[----:B-1----:R-:W-:Y:S01]  /*03f0*/  ISETP.NE.AND P2, PT, R2, 0x1, PT ;  /* 0x000000010200780c */ /* 0x002fe20003f45270 */
[----:B------:R-:W0:Y:S03]  /*0400*/  S2R R0, SR_CTAID.Y ;  /* 0x0000000000007919 */ /* 0x000e260000002600 */
[----:B------:R-:W-:-:S07]  /*0410*/  P2R R3, PR, RZ, 0x4 ;  /* 0x00000004ff037803 */ /* 0x000fce0000000000 */
[----:B------:R-:W-:Y:S01]  /*0420*/  VOTEU.ALL UP0, P0 ;  /* 0x00000000003f7886 */ /* 0x000fe20000000000 */
[----:B------:R-:W-:Y:S01]  /*0430*/  VOTEU.ALL UP1, P0 ;  /* 0x00000000003f7886 */ /* 0x000fe20000020000 */
[----:B------:R-:W2:Y:S01]  /*0440*/  @P2 LDC R17, c[0x0][0x10] ;  /* 0x00000400ff112b82 */ /* 0x000ea20000000800 */
[----:B------:R-:W-:Y:S02]  /*0450*/  @P2 IMAD.MOV.U32 R7, RZ, RZ, RZ ;  /* 0x000000ffff072224 */ /* 0x000fe400078e00ff */
[----:B------:R-:W-:Y:S01]  /*0460*/  @!UP0 UMOV UR6, 0x400 ;  /* 0x0000040000068882 */ /* 0x000fe20000000000 */
[----:B------:R-:W-:-:S04]  /*0470*/  @!UP0 UIADD3 UR4, -UR4, 0x100000, URZ ;  /* 0x0010000004048890 */ /* 0x000fc8000fffe13f */
[----:B------:R-:W-:Y:S02]  /*0480*/  @!UP0 USHF.L.U32 UR5, UR4, 0xb, URZ ;  /* 0x0000000b04058899 */ /* 0x000fe4000800063f */
[----:B------:R-:W-:Y:S01]  /*0490*/  @!UP0 USHF.L.U32 UR4, UR4, 0x1, URZ ;  /* 0x0000000104048899 */ /* 0x000fe2000800063f */
[----:B------:R-:W-:Y:S01]  /*04a0*/  @P2 IMAD.MOV.U32 R9, RZ, RZ, RZ ;  /* 0x000000ffff092224 */ /* 0x000fe200078e00ff */
[----:B------:R-:W1:Y:S08]  /*04b0*/  @!UP0 S2UR UR7, SR_CgaCtaId ;  /* 0x00000000000789c3 */ /* 0x000e700000008800 */
[----:B------:R-:W5:Y:S01]  /*04c0*/  @!P2 LDC R3, c[0x0][0xc] ;  /* 0x00000300ff03ab82 */ /* 0x000f620000000800 */
[----:B0-----:R-:W-:-:S04]  /*04d0*/  @P2 IMAD.MOV.U32 R6, RZ, RZ, R0 ;  /* 0x000000ffff062224 */ /* 0x001fc800078e0000 */
[----:B--2---:R-:W-:-:S04]  /*04e0*/  @P2 IMAD.WIDE.U32 R16, R4, R17, R6 ;  /* 0x0000001104102225 */ /* 0x004fc800078e0006 */
[----:B------:R-:W-:Y:S01]  /*04f0*/  @P2 IMAD.IADD R17, R17, 0x1, R9 ;  /* 0x0000000111112824 */ /* 0x000fe200078e0209 */
[----:B-1----:R-:W-:Y:S01]  /*0500*/  @!UP0 ULEA UR6, UR7, UR6, 0x18 ;  /* 0x0000000607068291 */ /* 0x002fe2000f8ec03f */
[----:B------:R-:W-:Y:S01]  /*0510*/  VOTEU.ALL UP0, P0 ;  /* 0x00000000003f7886 */ /* 0x000fe20000000000 */
[----:B-----5:R-:W-:Y:S01]  /*0520*/  @!P2 IMAD.WIDE.U32 R6, R3, R0, R4 ;  /* 0x000000000306a225 */ /* 0x020fe200078e0004 */
[----:B------:R-:W0:Y:S09]  /*0530*/  FENCE.VIEW.ASYNC.S ;  /* 0x00000000000073c6 */ /* 0x000e320000000000 */
[----:B0-----:R0:W3:Y:S01]  /*0540*/  @!UP0 SYNCS.EXCH.64 URZ, [UR6+0x30], UR4 ;  /* 0x00003004063f85b2 */ /* 0x0010e20008000100 */
[----:B------:R-:W-:Y:S01]  /*0550*/  @!P2 MOV R16, R6 ;  /* 0x000000060010a202 */ /* 0x000fe20000000f00 */
[----:B------:R-:W-:Y:S01]  /*0560*/  @!P2 IMAD.MOV.U32 R17, RZ, RZ, R7 ;  /* 0x000000ffff11a224 */ /* 0x000fe200078e0007 */
[----:B------:R0:W3:Y:S01]  /*0570*/  @!UP1 SYNCS.EXCH.64 URZ, [UR6+0x38], UR4 ;  /* 0x00003804063f95b2 */ /* 0x0000e20008000100 */
[----:B------:R-:W-:Y:S01]  /*0580*/  NOP ;  /* 0x0000000000007918 */ /* 0x000fe20000000000 */
[----:B---34-:R-:W-:Y:S06]  /*0590*/  BAR.SYNC.DEFER_BLOCKING 0x0 ;  /* 0x0000000000007b1d */ /* 0x018fec0000010000 */
[----:B------:R-:W-:Y:S05]  /*05a0*/  @!P1 BRA `(.L_x_3) ;  /* 0x000000e400009947 */ /* 0x000fea0003800000 */
[----:B------:R-:W-:-:S06]  /*05b0*/  UISETP.GT.U32.AND UP0, UPT, UR10, 0x1, UPT ;  /* 0x000000010a00788c */ /* 0x000fcc000bf04070 */
[----:B------:R-:W-:-:S13]  /*05c0*/  PLOP3.LUT P0, PT, PT, PT, UP0, 0x80, 0x0 ;  /* 0x000000000000781c */ /* 0x000fda0003f0f008 */
[----:B0-----:R-:W-:Y:S05]  /*05d0*/  @P0 EXIT ;  /* 0x000000000000094d */ /* 0x001fea0003800000 */
[----:B------:R-:W-:Y:S01]  /*05e0*/  ULDC.64 UR4, c[0x0][0x650] ;  /* 0x0001940000047ab9 */ /* 0x000fe20000000a00 */
[----:B------:R-:W-:Y:S01]  /*05f0*/  UMOV UR41, 0xffffffff ;  /* 0xffffffff00297882 */ /* 0x000fe20000000000 */
[----:B------:R-:W-:Y:S01]  /*0600*/  ISETP.GE.U32.AND P0, PT, R16, UR4, PT ;  /* 0x0000000410007c0c */ /* 0x000fe2000bf06070 */
[----:B------:R-:W-:Y:S01]  /*0610*/  IMAD.MOV.U32 R22, RZ, RZ, -0x1 ;  /* 0xffffffffff167424 */ /* 0x000fe200078e00ff */
[----:B------:R-:W-:Y:S01]  /*0620*/  PRMT R3, RZ, 0x7610, R3 ;  /* 0x00007610ff037816 */ /* 0x000fe20000000003 */
[----:B------:R-:W-:Y:S01]  /*0630*/  IMAD.MOV.U32 R19, RZ, RZ, -0x1 ;  /* 0xffffffffff137424 */ /* 0x000fe200078e00ff */
[----:B------:R-:W-:-:S13]  /*0640*/  ISETP.GE.U32.AND.EX P0, PT, R17, UR5, PT, P0 ;  /* 0x0000000511007c0c */ /* 0x000fda000bf06100 */
[----:B------:R-:W-:Y:S05]  /*0650*/  @P0 BRA `(.L_x_4) ;  /* 0x00000004005c0947 */ /* 0x000fea0003800000 */
[----:B------:R-:W0:Y:S01]  /*0660*/  LDC.64 R14, c[0x0][0x628] ;  /* 0x00018a00ff0e7b82 */ /* 0x000e220000000a00 */
[----:B------:R-:W-:Y:S02]  /*0670*/  IMAD.MOV.U32 R6, RZ, RZ, R16 ;  /* 0x000000ffff067224 */ /* 0x000fe400078e0010 */
[----:B------:R-:W-:-:S05]  /*0680*/  IMAD.MOV.U32 R7, RZ, RZ, R17 ;  /* 0x000000ffff077224 */ /* 0x000fca00078e0011 */
[----:B------:R-:W1:Y:S08]  /*0690*/  LDC R12, c[0x0][0x630] ;  /* 0x00018c00ff0c7b82 */ /* 0x000e700000000800 */
[----:B------:R-:W2:Y:S01]  /*06a0*/  LDC.64 R20, c[0x0][0x620] ;  /* 0x00018800ff147b82 */ /* 0x000ea20000000a00 */
[----:B0-----:R-:W-:-:S04]  /*06b0*/  ISETP.NE.U32.AND P0, PT, R14, RZ, PT ;  /* 0x000000ff0e00720c */ /* 0x001fc80003f05070 */
[----:B------:R-:W-:-:S13]  /*06c0*/  ISETP.NE.AND.EX P0, PT, R15, RZ, PT, P0 ;  /* 0x000000ff0f00720c */ /* 0x000fda0003f05300 */
[----:B-12---:R-:W-:Y:S05]  /*06d0*/  @!P0 BRA `(.L_x_5) ;  /* 0x0000000000288947 */ /* 0x006fea0003800000 */
[----:B------:R-:W0:Y:S02]  /*06e0*/  LDC R3, c[0x0][0x634] ;  /* 0x00018d00ff037b82 */ /* 0x000e240000000800 */
[----:B0-----:R-:W-:-:S04]  /*06f0*/  IADD3 R3, P0, R16, R3, RZ ;  /* 0x0000000310037210 */ /* 0x001fc80007f1e0ff */
[----:B------:R-:W-:-:S05]  /*0700*/  IADD3.X R13, RZ, R17, RZ, P0, !PT ;  /* 0x00000011ff0d7210 */ /* 0x000fca00007fe4ff */
[----:B------:R-:W-:-:S04]  /*0710*/  IMAD.WIDE.U32 R6, R13, R14, RZ ;  /* 0x0000000e0d067225 */ /* 0x000fc800078e00ff */
[----:B------:R-:W-:-:S04]  /*0720*/  IMAD.WIDE.U32 R8, P0, R3, R15, R6 ;  /* 0x0000000f03087225 */ /* 0x000fc80007800006 */
[----:B------:R-:W-:-:S04]  /*0730*/  IMAD.WIDE.U32 R6, R3, R14, RZ ;  /* 0x0000000e03067225 */ /* 0x000fc800078e00ff */
[----:B------:R-:W-:Y:S01]  /*0740*/  IMAD.X R11, RZ, RZ, RZ, P0 ;  /* 0x000000ffff0b7224 */ /* 0x000fe200000e06ff */
[----:B------:R-:W-:Y:S01]  /*0750*/  IADD3 RZ, P0, R7, R8, RZ ;  /* 0x0000000807ff7210 */ /* 0x000fe20007f1e0ff */
[----:B------:R-:W-:-:S04]  /*0760*/  IMAD.MOV.U32 R10, RZ, RZ, R9 ;  /* 0x000000ffff0a7224 */ /* 0x000fc800078e0009 */
[----:B------:R-:W-:-:S08]  /*0770*/  IMAD.WIDE.U32.X R6, R13, R15, R10, P0 ;  /* 0x0000000f0d067225 */ /* 0x000fd000000e040a */
.L_x_5:
[-CC-:B------:R-:W-:Y:S01]  /*0780*/  SHF.R.U64 R29, R6, R12.reuse, R7.reuse ;  /* 0x0000000c061d7219 */ /* 0x180fe20000001207 */
[----:B------:R-:W0:Y:S01]  /*0790*/  LDC R10, c[0x0][0x618] ;  /* 0x00018600ff0a7b82 */ /* 0x000e220000000800 */
[----:B------:R-:W-:Y:S01]  /*07a0*/  SHF.R.U32.HI R5, RZ, R12, R7 ;  /* 0x0000000cff057219 */ /* 0x000fe20000011607 */
[----:B------:R-:W-:Y:S01]  /*07b0*/  ULDC UR4, c[0x0][0x150] ;  /* 0x0000540000047ab9 */ /* 0x000fe20000000800 */
[----:B------:R-:W-:Y:S02]  /*07c0*/  IADD3 R9, P0, RZ, -R29, RZ ;  /* 0x8000001dff097210 */ /* 0x000fe40007f1e0ff */
[----:B------:R-:W-:-:S03]  /*07d0*/  I2FP.F32.U32 R3, R4 ;  /* 0x0000000400037245 */ /* 0x000fc60000201000 */
[----:B------:R-:W1:Y:S01]  /*07e0*/  LDC.64 R24, c[0x0][0x640] ;  /* 0x00019000ff187b82 */ /* 0x000e620000000a00 */
[----:B------:R-:W-:Y:S02]  /*07f0*/  IMAD.X R11, RZ, RZ, ~R5, P0 ;  /* 0x000000ffff0b7224 */ /* 0x000fe400000e0e05 */
[----:B------:R-:W-:Y:S01]  /*0800*/  FMUL R3, R3, UR4 ;  /* 0x0000000403037c20 */ /* 0x000fe20008400000 */
[----:B------:R-:W-:Y:S01]  /*0810*/  IMAD.WIDE.U32 R6, R9, R20, R16 ;  /* 0x0000001409067225 */ /* 0x000fe200078e0010 */
[----:B------:R-:W-:-:S03]  /*0820*/  ULDC UR4, c[0x0][0x154] ;  /* 0x0000550000047ab9 */ /* 0x000fc60000000800 */
[----:B------:R-:W-:Y:S01]  /*0830*/  IMAD R8, R11, R20, RZ ;  /* 0x000000140b087224 */ /* 0x000fe200078e02ff */
[----:B------:R-:W2:Y:S01]  /*0840*/  LDC R5, c[0x0][0x144] ;  /* 0x00005100ff057b82 */ /* 0x000ea20000000800 */
[----:B------:R-:W3:Y:S02]  /*0850*/  F2I.U32.TRUNC.NTZ R3, R3 ;  /* 0x0000000300037305 */ /* 0x000ee4000020f000 */
[----:B------:R-:W-:-:S04]  /*0860*/  IMAD R9, R9, R21, R8 ;  /* 0x0000001509097224 */ /* 0x000fc800078e0208 */
[----:B------:R-:W-:Y:S01]  /*0870*/  IMAD.IADD R7, R7, 0x1, R9 ;  /* 0x0000000107077824 */ /* 0x000fe200078e0209 */
[----:B------:R-:W4:Y:S01]  /*0880*/  LDC R12, c[0x0][0x608] ;  /* 0x00018200ff0c7b82 */ /* 0x000f220000000800 */
[----:B------:R-:W-:-:S03]  /*0890*/  MOV R9, 0xffffffff ;  /* 0xffffffff00097802 */ /* 0x000fc60000000f00 */
[----:B0-----:R-:W-:Y:S02]  /*08a0*/  SHF.R.U64 R14, R6, R10, R7 ;  /* 0x0000000a060e7219 */ /* 0x001fe40000001207 */
[----:B------:R-:W-:Y:S02]  /*08b0*/  I2FP.F32.U32 R6, R0 ;  /* 0x0000000000067245 */ /* 0x000fe40000201000 */
[----:B------:R-:W0:Y:S01]  /*08c0*/  LDC R20, c[0x0][0x658] ;  /* 0x00019600ff147b82 */ /* 0x000e220000000800 */
[----:B-1----:R-:W-:Y:S01]  /*08d0*/  ISETP.NE.U32.AND P0, PT, R24, RZ, PT ;  /* 0x000000ff1800720c */ /* 0x002fe20003f05070 */
[----:B---3--:R-:W-:Y:S01]  /*08e0*/  IMAD.MOV R8, RZ, RZ, -R3 ;  /* 0x000000ffff087224 */ /* 0x008fe200078e0a03 */
[----:B------:R-:W-:Y:S01]  /*08f0*/  SHF.R.U32.HI R7, RZ, R10, R7 ;  /* 0x0000000aff077219 */ /* 0x000fe20000011607 */
[----:B------:R-:W-:Y:S01]  /*0900*/  FMUL R6, R6, UR4 ;  /* 0x0000000406067c20 */ /* 0x000fe20008400000 */
[----:B------:R-:W-:-:S03]  /*0910*/  ISETP.NE.AND.EX P0, PT, R25, RZ, PT, P0 ;  /* 0x000000ff1900720c */ /* 0x000fc60003f05300 */
[----:B------:R-:W1:Y:S01]  /*0920*/  LDC R13, c[0x0][0x148] ;  /* 0x00005200ff0d7b82 */ /* 0x000e620000000800 */
[----:B--2---:R-:W-:-:S07]  /*0930*/  IMAD R3, R5, R8, R4 ;  /* 0x0000000805037224 */ /* 0x004fce00078e0204 */
[----:B------:R-:W2:Y:S01]  /*0940*/  LDC R19, c[0x0][0x600] ;  /* 0x00018000ff137b82 */ /* 0x000ea20000000800 */
[-CC-:B----4-:R-:W-:Y:S02]  /*0950*/  SHF.R.U64 R26, R14, R12.reuse, R7.reuse ;  /* 0x0000000c0e1a7219 */ /* 0x190fe40000001207 */
[----:B------:R-:W-:Y:S01]  /*0960*/  SHF.R.U32.HI R5, RZ, R12, R7 ;  /* 0x0000000cff057219 */ /* 0x000fe20000011607 */
[----:B------:R-:W-:Y:S01]  /*0970*/  IMAD.MOV.U32 R7, RZ, RZ, 0x1 ;  /* 0x00000001ff077424 */ /* 0x000fe200078e00ff */
[----:B------:R3:W4:Y:S03]  /*0980*/  F2I.U32.TRUNC.NTZ R12, R6 ;  /* 0x00000006000c7305 */ /* 0x000726000020f000 */
[----:B------:R-:W1:Y:S01]  /*0990*/  LDC R21, c[0x0][0x648] ;  /* 0x00019200ff157b82 */ /* 0x000e620000000800 */
[-C--:B0-----:R-:W-:Y:S02]  /*09a0*/  SHF.L.U32 R4, R9, R20.reuse, RZ ;  /* 0x0000001409047219 */ /* 0x081fe400000006ff */
[----:B------:R-:W-:-:S02]  /*09b0*/  SHF.R.U64 R28, R26, R20, R5 ;  /* 0x000000141a1c7219 */ /* 0x000fc40000001205 */
[----:B------:R-:W-:Y:S02]  /*09c0*/  LOP3.LUT R11, RZ, R4, RZ, 0x33, !PT ;  /* 0x00000004ff0b7212 */ /* 0x000fe400078e33ff */
[-C--:B------:R-:W-:Y:S01]  /*09d0*/  SHF.R.U32.HI R5, RZ, R20.reuse, R5 ;  /* 0x00000014ff057219 */ /* 0x080fe20000011605 */
[----:B------:R-:W0:Y:S01]  /*09e0*/  LDC R27, c[0x0][0x638] ;  /* 0x00018e00ff1b7b82 */ /* 0x000e220000000800 */
[----:B------:R-:W-:Y:S01]  /*09f0*/  SHF.L.U32 R10, R7, R20, RZ ;  /* 0x00000014070a7219 */ /* 0x000fe200000006ff */
[----:B------:R-:W-:-:S06]  /*0a00*/  IMAD.MOV.U32 R4, RZ, RZ, R28 ;  /* 0x000000ffff047224 */ /* 0x000fcc00078e001c */
[----:B------:R-:W0:Y:S01]  /*0a10*/  LDC R22, c[0x0][0x610] ;  /* 0x00018400ff167b82 */ /* 0x000e220000000800 */
[----:B---34-:R-:W-:Y:S05]  /*0a20*/  @!P0 BRA `(.L_x_6) ;  /* 0x0000000000288947 */ /* 0x018fea0003800000 */
[----:B------:R-:W3:Y:S02]  /*0a30*/  LDC R9, c[0x0][0x64c] ;  /* 0x00019300ff097b82 */ /* 0x000ee40000000800 */
[----:B---3--:R-:W-:-:S05]  /*0a40*/  IADD3 R9, P0, R28, R9, RZ ;  /* 0x000000091c097210 */ /* 0x008fca0007f1e0ff */
[----:B------:R-:W-:-:S04]  /*0a50*/  IMAD.X R15, RZ, RZ, R5, P0 ;  /* 0x000000ffff0f7224 */ /* 0x000fc800000e0605 */
[----:B------:R-:W-:-:S04]  /*0a60*/  IMAD.WIDE.U32 R4, R15, R24, RZ ;  /* 0x000000180f047225 */ /* 0x000fc800078e00ff */
[----:B------:R-:W-:-:S04]  /*0a70*/  IMAD.WIDE.U32 R6, P0, R9, R25, R4 ;  /* 0x0000001909067225 */ /* 0x000fc80007800004 */
[----:B------:R-:W-:-:S04]  /*0a80*/  IMAD.WIDE.U32 R4, R9, R24, RZ ;  /* 0x0000001809047225 */ /* 0x000fc800078e00ff */
[----:B------:R-:W-:Y:S01]  /*0a90*/  IMAD.X R9, RZ, RZ, RZ, P0 ;  /* 0x000000ffff097224 */ /* 0x000fe200000e06ff */
[----:B------:R-:W-:Y:S01]  /*0aa0*/  IADD3 RZ, P0, R5, R6, RZ ;  /* 0x0000000605ff7210 */ /* 0x000fe20007f1e0ff */
[----:B------:R-:W-:-:S04]  /*0ab0*/  IMAD.MOV.U32 R8, RZ, RZ, R7 ;  /* 0x000000ffff087224 */ /* 0x000fc800078e0007 */
[----:B------:R-:W-:-:S08]  /*0ac0*/  IMAD.WIDE.U32.X R4, R15, R25, R8, P0 ;  /* 0x000000190f047225 */ /* 0x000fd000000e0408 */
.L_x_6:
[----:B-1----:R-:W-:Y:S01]  /*0ad0*/  SHF.R.U64 R4, R4, R21, R5 ;  /* 0x0000001504047219 */ /* 0x002fe20000001205 */
[----:B--2---:R-:W-:Y:S01]  /*0ae0*/  VIADD R5, R19, 0xffffffff ;  /* 0xffffffff13057836 */ /* 0x004fe20000000000 */
[----:B------:R-:W-:Y:S02]  /*0af0*/  IADD3 R12, -R12, RZ, RZ ;  /* 0x000000ff0c0c7210 */ /* 0x000fe40007ffe1ff */
[----:B------:R-:W-:Y:S01]  /*0b00*/  LOP3.LUT R11, R26, R11, RZ, 0xc0, !PT ;  /* 0x0000000b1a0b7212 */ /* 0x000fe200078ec0ff */
[----:B------:R-:W-:Y:S01]  /*0b10*/  IMAD.MOV R6, RZ, RZ, -R4 ;  /* 0x000000ffff067224 */ /* 0x000fe200078e0a04 */
[----:B------:R-:W-:Y:S01]  /*0b20*/  LOP3.LUT R5, R14, R5, RZ, 0xc0, !PT ;  /* 0x000000050e057212 */ /* 0x000fe200078ec0ff */
[----:B------:R-:W-:Y:S01]  /*0b30*/  @P2 IMAD R3, R13, R12, R0 ;  /* 0x0000000c0d032224 */ /* 0x000fe200078e0200 */
[----:B------:R-:W-:Y:S01]  /*0b40*/  R2UR UR41, R29 ;  /* 0x000000001d2972ca */ /* 0x000fe200000e0000 */
[----:B------:R-:W-:Y:S02]  /*0b50*/  IMAD R10, R10, R4, R11 ;  /* 0x000000040a0a7224 */ /* 0x000fe400078e020b */
[----:B0-----:R-:W-:-:S02]  /*0b60*/  IMAD R0, R6, R27, R28 ;  /* 0x0000001b06007224 */ /* 0x001fc400078e021c */
[----:B------:R-:W-:Y:S02]  /*0b70*/  IMAD R3, R10, R22, R3 ;  /* 0x000000160a037224 */ /* 0x000fe400078e0203 */
[----:B------:R-:W-:Y:S02]  /*0b80*/  IMAD R0, R0, R19, R5 ;  /* 0x0000001300007224 */ /* 0x000fe400078e0205 */
[----:B------:R-:W-:-:S03]  /*0b90*/  IMAD.MOV.U32 R4, RZ, RZ, 0x1 ;  /* 0x00000001ff047424 */ /* 0x000fc600078e00ff */
[----:B------:R-:W-:Y:S02]  /*0ba0*/  SEL R19, R0, R3, !P2 ;  /* 0x0000000300137207 */ /* 0x000fe40005000000 */
[----:B------:R-:W-:Y:S02]  /*0bb0*/  SEL R22, R3, R0, !P2 ;  /* 0x0000000003167207 */ /* 0x000fe40005000000 */
[----:B------:R-:W-:-:S07]  /*0bc0*/  PRMT R3, R4, 0x7610, R3 ;  /* 0x0000761004037816 */ /* 0x000fce0000000003 */
.L_x_4:
[----:B------:R-:W-:-:S08]  /*0bd0*/  NOP ;  /* 0x0000000000007918 */ /* 0x000fd00000000000 */
[----:B------:R-:W0:Y:S02]  /*0be0*/  USETMAXREG.TRY_ALLOC.CTAPOOL UP0, 0xe8 ;  /* 0x000000e8000079c8 */ /* 0x000e240008000600 */
[----:B0-----:R-:W-:-:S13]  /*0bf0*/  PLOP3.LUT P0, PT, PT, PT, UP0, 0x80, 0x0 ;  /* 0x000000000000781c */ /* 0x001fda0003f0f008 */
[----:B------:R-:W-:Y:S05]  /*0c00*/  @!P0 BRA `(.L_x_4) ;  /* 0xfffffffc00f08947 */ /* 0x000fea000383ffff */
[----:B------:R-:W-:Y:S01]  /*0c10*/  ULDC.64 UR4, c[0x0][0x598] ;  /* 0x0001660000047ab9 */ /* 0x000fe20000000a00 */
[----:B------:R-:W-:Y:S01]  /*0c20*/  ULDC.64 UR36, c[0x0][0x208] ;  /* 0x0000820000247ab9 */ /* 0x000fe20000000a00 */
[----:B------:R-:W-:-:S04]  /*0c30*/  ISETP.NE.U32.AND P0, PT, RZ, UR4, PT ;  /* 0x00000004ff007c0c */ /* 0x000fc8000bf05070 */
[----:B------:R-:W-:-:S13]  /*0c40*/  ISETP.NE.AND.EX P0, PT, RZ, UR5, PT, P0 ;  /* 0x00000005ff007c0c */ /* 0x000fda000bf05300 */
[----:B------:R-:W-:Y:S05]  /*0c50*/  @!P0 BRA `(.L_x_7) ;  /* 0x00000000001c8947 */ /* 0x000fea0003800000 */
[----:B------:R-:W0:Y:S02]  /*0c60*/  LDC.64 R4, c[0x0][0x598] ;  /* 0x00016600ff047b82 */ /* 0x000e240000000a00 */
[----:B0-----:R-:W2:Y:S02]  /*0c70*/  LDG.E.64 R4, desc[UR36][R4.64] ;  /* 0x0000002404047981 */ /* 0x001ea4000c1e1b00 */
[----:B--2---:R-:W-:-:S04]  /*0c80*/  ISETP.NE.U32.AND P0, PT, R4, RZ, PT ;  /* 0x000000ff0400720c */ /* 0x004fc80003f05070 */
[----:B------:R-:W-:-:S13]  /*0c90*/  ISETP.NE.AND.EX P0, PT, R5, RZ, PT, P0 ;  /* 0x000000ff0500720c */ /* 0x000fda0003f05300 */
[----:B------:R-:W-:Y:S05]  /*0ca0*/  @!P0 BRA `(.L_x_7) ;  /* 0x0000000000088947 */ /* 0x000fea0003800000 */
[----:B------:R0:W5:Y:S01]  /*0cb0*/  LD.E R217, desc[UR36][R4.64] ;  /* 0x0000002404d97980 */ /* 0x000162000c101900 */
[----:B------:R-:W-:Y:S05]  /*0cc0*/  BRA `(.L_x_8) ;  /* 0x0000000000247947 */ /* 0x000fea0003800000 */
.L_x_7:
[----:B------:R-:W-:Y:S02]  /*0cd0*/  ULDC.64 UR4, c[0x0][0x588] ;  /* 0x0001620000047ab9 */ /* 0x000fe40000000a00 */
[----:B------:R-:W-:-:S04]  /*0ce0*/  ISETP.NE.U32.AND P0, PT, RZ, UR4, PT ;  /* 0x00000004ff007c0c */ /* 0x000fc8000bf05070 */
[----:B------:R-:W-:-:S13]  /*0cf0*/  ISETP.NE.AND.EX P0, PT, RZ, UR5, PT, P0 ;  /* 0x00000005ff007c0c */ /* 0x000fda000bf05300 */
[----:B------:R-:W-:Y:S05]  /*0d00*/  @!P0 BRA `(.L_x_9) ;  /* 0x00000000000c8947 */ /* 0x000fea0003800000 */
[----:B------:R-:W0:Y:S02]  /*0d10*/  LDC.64 R4, c[0x0][0x588] ;  /* 0x00016200ff047b82 */ /* 0x000e240000000a00 */
[----:B0-----:R1:W5:Y:S01]  /*0d20*/  LDG.E R217, desc[UR36][R4.64] ;  /* 0x0000002404d97981 */ /* 0x001362000c1e1900 */
[----:B------:R-:W-:Y:S05]  /*0d30*/  BRA `(.L_x_8) ;  /* 0x0000000000087947 */ /* 0x000fea0003800000 */
.L_x_9:
[----:B------:R-:W-:Y:S02]  /*0d40*/  ULDC UR4, c[0x0][0x580] ;  /* 0x0001600000047ab9 */ /* 0x000fe40000000800 */
[----:B------:R-:W-:-:S07]  /*0d50*/  IMAD.U32 R217, RZ, RZ, UR4 ;  /* 0x00000004ffd97e24 */ /* 0x000fce000f8e00ff */
.L_x_8:
[----:B------:R-:W-:Y:S02]  /*0d60*/  ULDC.64 UR4, c[0x0][0x5a0] ;  /* 0x0001680000047ab9 */ /* 0x000fe40000000a00 */
[----:B------:R-:W-:-:S04]  /*0d70*/  ISETP.NE.U32.AND P0, PT, RZ, UR4, PT ;  /* 0x00000004ff007c0c */ /* 0x000fc8000bf05070 */
[----:B------:R-:W-:-:S13]  /*0d80*/  ISETP.NE.AND.EX P0, PT, RZ, UR5, PT, P0 ;  /* 0x00000005ff007c0c */ /* 0x000fda000bf05300 */
[----:B------:R-:W-:Y:S05]  /*0d90*/  @!P0 BRA `(.L_x_10) ;  /* 0x00000000001c8947 */ /* 0x000fea0003800000 */
[----:B01----:R-:W0:Y:S02]  /*0da0*/  LDC.64 R4, c[0x0][0x5a0] ;  /* 0x00016800ff047b82 */ /* 0x003e240000000a00 */
[----:B0-----:R-:W2:Y:S02]  /*0db0*/  LDG.E.64 R4, desc[UR36][R4.64] ;  /* 0x0000002404047981 */ /* 0x001ea4000c1e1b00 */
[----:B--2---:R-:W-:-:S04]  /*0dc0*/  ISETP.NE.U32.AND P0, PT, R4, RZ, PT ;  /* 0x000000ff0400720c */ /* 0x004fc80003f05070 */
[----:B------:R-:W-:-:S13]  /*0dd0*/  ISETP.NE.AND.EX P0, PT, R5, RZ, PT, P0 ;  /* 0x000000ff0500720c */ /* 0x000fda0003f05300 */
[----:B------:R-:W-:Y:S05]  /*0de0*/  @!P0 BRA `(.L_x_10) ;  /* 0x0000000000088947 */ /* 0x000fea0003800000 */
[----:B------:R0:W5:Y:S01]  /*0df0*/  LD.E R216, desc[UR36][R4.64] ;  /* 0x0000002404d87980 */ /* 0x000162000c101900 */
[----:B------:R-:W-:Y:S05]  /*0e00*/  BRA `(.L_x_11) ;  /* 0x0000000000247947 */ /* 0x000fea0003800000 */
.L_x_10:
[----:B------:R-:W-:Y:S02]  /*0e10*/  ULDC.64 UR4, c[0x0][0x590] ;  /* 0x0001640000047ab9 */ /* 0x000fe40000000a00 */
[----:B------:R-:W-:-:S04]  /*0e20*/  ISETP.NE.U32.AND P0, PT, RZ, UR4, PT ;  /* 0x00000004ff007c0c */ /* 0x000fc8000bf05070 */
[----:B------:R-:W-:-:S13]  /*0e30*/  ISETP.NE.AND.EX P0, PT, RZ, UR5, PT, P0 ;  /* 0x00000005ff007c0c */ /* 0x000fda000bf05300 */
[----:B------:R-:W-:Y:S05]  /*0e40*/  @!P0 BRA `(.L_x_12) ;  /* 0x00000000000c8947 */ /* 0x000fea0003800000 */
[----:B01----:R-:W0:Y:S02]  /*0e50*/  LDC.64 R4, c[0x0][0x590] ;  /* 0x00016400ff047b82 */ /* 0x003e240000000a00 */
[----:B0-----:R1:W5:Y:S01]  /*0e60*/  LDG.E R216, desc[UR36][R4.64] ;  /* 0x0000002404d87981 */ /* 0x001362000c1e1900 */
[----:B------:R-:W-:Y:S05]  /*0e70*/  BRA `(.L_x_11) ;  /* 0x0000000000087947 */ /* 0x000fea0003800000 */
.L_x_12:
[----:B------:R-:W-:Y:S02]  /*0e80*/  ULDC UR4, c[0x0][0x584] ;  /* 0x0001610000047ab9 */ /* 0x000fe40000000800 */
[----:B------:R-:W-:-:S07]  /*0e90*/  IMAD.U32 R216, RZ, RZ, UR4 ;  /* 0x00000004ffd87e24 */ /* 0x000fce000f8e00ff */
.L_x_11:
[----:B------:R-:W-:-:S13]  /*0ea0*/  LOP3.LUT P0, RZ, R3, 0xff, RZ, 0xc0, !PT ;  /* 0x000000ff03ff7812 */ /* 0x000fda000780c0ff */
[----:B------:R-:W-:Y:S05]  /*0eb0*/  @!P0 EXIT ;  /* 0x000000000000894d */ /* 0x000fea0003800000 */
[----:B------:R-:W-:Y:S01]  /*0ec0*/  ULDC UR4, c[0x0][0x28c] ;  /* 0x0000a30000047ab9 */ /* 0x000fe20000000800 */
[----:B------:R-:W-:Y:S01]  /*0ed0*/  UMOV UR38, URZ ;  /* 0x0000003f00267c82 */ /* 0x000fe20008000000 */
[----:B------:R-:W-:Y:S01]  /*0ee0*/  UIADD3 UR4, UR4, 0x7f, URZ ;  /* 0x0000007f04047890 */ /* 0x000fe2000fffe03f */
[----:B------:R-:W-:-:S03]  /*0ef0*/  UMOV UR39, URZ ;  /* 0x0000003f00277c82 */ /* 0x000fc60008000000 */
[----:B------:R-:W-:-:S04]  /*0f00*/  USHF.R.S32.HI UR5, URZ, 0x1f, UR4 ;  /* 0x0000001f3f057899 */ /* 0x000fc80008011404 */
[----:B------:R-:W-:-:S04]  /*0f10*/  ULEA.HI UR5, UR5, UR4, URZ, 0x7 ;  /* 0x0000000405057291 */ /* 0x000fc8000f8f383f */
[----:B------:R-:W-:-:S12]  /*0f20*/  USHF.R.S32.HI UR42, URZ, 0x7, UR5 ;  /* 0x000000073f2a7899 */ /* 0x000fd80008011405 */
.L_x_414:
[----:B------:R-:W-:Y:S01]  /*0f30*/  LOP3.LUT R0, R18, 0x80, RZ, 0xc0, !PT ;  /* 0x0000008012007812 */ /* 0x000fe200078ec0ff */
[----:B------:R-:W2:Y:S01]  /*0f40*/  S2UR UR7, SR_CgaCtaId ;  /* 0x00000000000779c3 */ /* 0x000ea20000008800 */
[----:B------:R-:W-:Y:S02]  /*0f50*/  UMOV UR6, 0x400 ;  /* 0x0000040000067882 */ /* 0x000fe40000000000 */
[----:B------:R-:W-:-:S06]  /*0f60*/  SHF.R.U32.HI R0, RZ, 0x7, R0 ;  /* 0x00000007ff007819 */ /* 0x000fcc0000011600 */
[----:B---3--:R-:W3:Y:S01]  /*0f70*/  SHFL.IDX PT, R0, R0, RZ, 0x1f ;  /* 0x00001fff00007589 */ /* 0x008ee200000e0000 */
[----:B--2---:R-:W-:Y:S01]  /*0f80*/  ULEA UR44, UR7, UR6, 0x18 ;  /* 0x00000006072c7291 */ /* 0x004fe2000f8ec03f */
[----:B---3--:R-:W-:-:S13]  /*0f90*/  R2UR UR4, R0 ;  /* 0x00000000000472ca */ /* 0x008fda00000e0000 */
[----:B------:R-:W-:-:S04]  /*0fa0*/  ULEA.HI UR5, UR4, UR4, URZ, 0x1 ;  /* 0x0000000404057291 */ /* 0x000fc8000f8f083f */
[----:B------:R-:W-:-:S04]  /*0fb0*/  ULOP3.LUT UR5, UR5, 0x7fffe, URZ, 0xc0, !UPT ;  /* 0x0007fffe05057892 */ /* 0x000fc8000f8ec03f */
[----:B------:R-:W-:-:S03]  /*0fc0*/  UIADD3 UR5, UR4, -UR5, URZ ;  /* 0x8000000504057290 */ /* 0x000fc6000fffe03f */
[----:B------:R-:W-:Y:S01]  /*0fd0*/  ULDC UR4, c[0x0][0x28c] ;  /* 0x0000a30000047ab9 */ /* 0x000fe20000000800 */
[----:B------:R-:W-:Y:S01]  /*0fe0*/  ULEA UR5, UR5, UR44, 0xd ;  /* 0x0000002c05057291 */ /* 0x000fe2000f8e683f */
[----:B------:R-:W-:-:S03]  /*0ff0*/  ISETP.LT.AND P0, PT, RZ, UR4, PT ;  /* 0x00000004ff007c0c */ /* 0x000fc6000bf01270 */
[----:B------:R-:W-:-:S04]  /*1000*/  UIADD3 UR5, UR5, 0x100, URZ ;  /* 0x0000010005057890 */ /* 0x000fc8000fffe03f */
[----:B------:R-:W-:-:S04]  /*1010*/  USHF.R.U32.HI UR5, URZ, 0x4, UR5 ;  /* 0x000000043f057899 */ /* 0x000fc80008011605 */
[----:B------:R-:W-:Y:S02]  /*1020*/  ULOP3.LUT UR43, UR5, 0x3fff, URZ, 0xc0, !UPT ;  /* 0x00003fff052b7892 */ /* 0x000fe4000f8ec03f */
[----:B-1--45:R-:W-:Y:S10]  /*1030*/  @P0 BRA `(.L_x_13) ;  /* 0x0000000000400947 */ /* 0x032ff40003800000 */
[----:B------:R-:W-:Y:S01]  /*1040*/  MOV R0, 0x0 ;  /* 0x0000000000007802 */ /* 0x000fe20000000f00 */
[----:B------:R-:W-:Y:S01]  /*1050*/  ULDC.64 UR4, c[0x4][0x68] ;  /* 0x01001a0000047ab9 */ /* 0x000fe20000000a00 */
[----:B------:R-:W-:Y:S01]  /*1060*/  ULDC.64 UR6, c[0x4][0x8] ;  /* 0x0100020000067ab9 */ /* 0x000fe20000000a00 */
[----:B01----:R-:W-:Y:S01]  /*1070*/  MOV R4, UR4 ;  /* 0x0000000400047c02 */ /* 0x003fe20008000f00 */
[----:B------:R0:W1:Y:S01]  /*1080*/  LDC.64 R14, c[0x4][R0] ;  /* 0x01000000000e7b82 */ /* 0x0000620000000a00 */
[----:B------:R-:W-:Y:S01]  /*1090*/  IMAD.U32 R5, RZ, RZ, UR5 ;  /* 0x00000005ff057e24 */ /* 0x000fe2000f8e00ff */
[----:B------:R-:W-:Y:S01]  /*10a0*/  ULDC.64 UR4, c[0x4][0x70] ;  /* 0x01001c0000047ab9 */ /* 0x000fe20000000a00 */
[----:B------:R-:W-:Y:S01]  /*10b0*/  IMAD.U32 R10, RZ, RZ, UR6 ;  /* 0x00000006ff0a7e24 */ /* 0x000fe2000f8e00ff */
[----:B------:R-:W-:Y:S01]  /*10c0*/  MOV R8, 0x1e1 ;  /* 0x000001e100087802 */ /* 0x000fe20000000f00 */
[----:B------:R-:W-:Y:S02]  /*10d0*/  IMAD.U32 R6, RZ, RZ, UR4 ;  /* 0x00000004ff067e24 */ /* 0x000fe4000f8e00ff */
[----:B------:R-:W-:-:S02]  /*10e0*/  IMAD.U32 R7, RZ, RZ, UR5 ;  /* 0x00000005ff077e24 */ /* 0x000fc4000f8e00ff */
[----:B------:R-:W-:Y:S02]  /*10f0*/  IMAD.U32 R11, RZ, RZ, UR7 ;  /* 0x00000007ff0b7e24 */ /* 0x000fe4000f8e00ff */
[----:B------:R-:W-:Y:S02]  /*1100*/  IMAD.MOV.U32 R12, RZ, RZ, 0x1 ;  /* 0x00000001ff0c7424 */ /* 0x000fe400078e00ff */
[----:B0-----:R-:W-:-:S07]  /*1110*/  IMAD.MOV.U32 R13, RZ, RZ, RZ ;  /* 0x000000ffff0d7224 */ /* 0x001fce00078e00ff */
[----:B------:R-:W-:-:S07]  /*1120*/  LEPC R20, `(.L_x_13) ;  /* 0x000000001014794e */ /* 0x000fce0000000000 */
[----:B-1---5:R-:W-:Y:S05]  /*1130*/  CALL.ABS.NOINC R14 ;  /* 0x000000000e007343 */ /* 0x022fea0003c00000 */
.L_x_13:
[----:B------:R-:W-:-:S06]  /*1140*/  ULOP3.LUT UR4, UR40, 0x1, URZ, 0xfc, !UPT ;  /* 0x0000000128047892 */ /* 0x000fcc000f8efc3f */
[----:B------:R-:W-:-:S05]  /*1150*/  IMAD.U32 R0, RZ, RZ, UR4 ;  /* 0x00000004ff007e24 */ /* 0x000fca000f8e00ff */
[----:B------:R-:W-:-:S13]  /*1160*/  ISETP.NE.AND P0, PT, R0, 0x3, PT ;  /* 0x000000030000780c */ /* 0x000fda0003f05270 */
[----:B------:R-:W-:Y:S05]  /*1170*/  @!P0 BRA `(.L_x_14) ;  /* 0x0000000000048947 */ /* 0x000fea0003800000 */
[----:B------:R-:W-:Y:S01]  /*1180*/  BPT.TRAP 0x1 ;  /* 0x000000040000795c */ /* 0x000fe20000300000 */
.L_x_14:
[----:B------:R-:W-:Y:S02]  /*1190*/  IMAD.U32 R3, RZ, RZ, UR39 ;  /* 0x00000027ff037e24 */ /* 0x000fe4000f8e00ff */
[----:B------:R-:W-:-:S03]  /*11a0*/  IMAD.U32 R0, RZ, RZ, UR38 ;  /* 0x00000026ff007e24 */ /* 0x000fc6000f8e00ff */
[----:B------:R-:W-:Y:S02]  /*11b0*/  LEA R3, R3, UR44, 0x3 ;  /* 0x0000002c03037c11 */ /* 0x000fe4000f8e18ff */
[----:B------:R-:W-:-:S04]  /*11c0*/  SHF.L.U32 R0, R0, 0x1f, RZ ;  /* 0x0000001f00007819 */ /* 0x000fc800000006ff */
[----:B------:R2:W3:Y:S01]  /*11d0*/  SYNCS.PHASECHK.TRANS64.TRYWAIT P1, [R3+URZ], R0 ;  /* 0x00000000030075a7 */ /* 0x0004e2000802017f */
[----:B------:R-:W-:Y:S05]  /*11e0*/  @!P0 BRA `(.L_x_15) ;  /* 0x0000000000048947 */ /* 0x000fea0003800000 */
[----:B------:R-:W-:Y:S01]  /*11f0*/  BPT.TRAP 0x1 ;  /* 0x000000040000795c */ /* 0x000fe20000300000 */
.L_x_15:
[----:B---3--:R-:W-:Y:S05]  /*1200*/  @P1 BRA `(.L_x_16) ;  /* 0x0000000000081947 */ /* 0x008fea0003800000 */
[----:B------:R-:W3:Y:S02]  /*1210*/  SYNCS.PHASECHK.TRANS64.TRYWAIT P1, [R3+URZ], R0 ;  /* 0x00000000030075a7 */ /* 0x000ee4000802017f */
[----:B---3--:R-:W-:Y:S05]  /*1220*/  @!P1 BRA `(.L_x_17) ;  /* 0x000000ec00589947 */ /* 0x008fea0003800000 */
.L_x_16:
[----:B------:R-:W-:-:S04]  /*1230*/  UISETP.LT.AND UP0, UPT, UR42, 0x1, UPT ;  /* 0x000000012a00788c */ /* 0x000fc8000bf01270 */
[----:B------:R-:W-:-:S04]  /*1240*/  USEL UR4, UR42, 0x1, UP0 ;  /* 0x000000012a047887 */ /* 0x000fc80008000000 */
[----:B------:R-:W-:-:S06]  /*1250*/  UIADD3 UR4, UR42, -UR4, URZ ;  /* 0x800000042a047290 */ /* 0x000fcc000fffe03f */
[----:B--23--:R-:W-:Y:S01]  /*1260*/  MOV R0, UR4 ;  /* 0x0000000400007c02 */ /* 0x00cfe20008000f00 */
[----:B------:R-:W-:Y:S05]  /*1270*/  WARPSYNC.ALL ;  /* 0x0000000000007948 */ /* 0x000fea0003800000 */
[----:B------:R-:W-:Y:S01]  /*1280*/  ISETP.GE.AND P1, PT, R0, 0x1, PT ;  /* 0x000000010000780c */ /* 0x000fe20003f26270 */
[----:B------:R-:W-:Y:S01]  /*1290*/  UIADD3 UR4, UR44, 0x18100, URZ ;  /* 0x000181002c047890 */ /* 0x000fe2000fffe03f */
[----:B------:R-:W-:Y:S01]  /*12a0*/  WARPGROUP.ARRIVE ;  /* 0x00000000000079c5 */ /* 0x000fe20000000000 */
[----:B------:R-:W-:Y:S02]  /*12b0*/  ULOP3.LUT UR8, UR43, 0x10000, URZ, 0xfc, !UPT ;  /* 0x000100002b087892 */ /* 0x000fe4000f8efc3f */
[----:B------:R-:W-:-:S02]  /*12c0*/  USHF.R.U32.HI UR4, URZ, 0x4, UR4 ;  /* 0x000000043f047899 */ /* 0x000fc40008011604 */
[----:B------:R-:W-:Y:S02]  /*12d0*/  UIMAD UR6, UR39, 0xc00, UR8 ;  /* 0x00000c00270678a4 */ /* 0x000fe4000f8e0208 */
[----:B------:R-:W-:Y:S01]  /*12e0*/  ULOP3.LUT UR4, UR4, 0x3fff, URZ, 0xc0, !UPT ;  /* 0x00003fff04047892 */ /* 0x000fe2000f8ec03f */
[----:B------:R-:W-:Y:S01]  /*12f0*/  UMOV UR13, 0x40000040 ;  /* 0x40000040000d7882 */ /* 0x000fe20000000000 */
[----:B------:R-:W-:Y:S02]  /*1300*/  UMOV UR15, 0x40000040 ;  /* 0x40000040000f7882 */ /* 0x000fe40000000000 */
[----:B------:R-:W-:Y:S01]  /*1310*/  ULOP3.LUT UR9, UR4, 0x10000, URZ, 0xfc, !UPT ;  /* 0x0001000004097892 */ /* 0x000fe2000f8efc3f */
[----:B------:R-:W-:-:S03]  /*1320*/  UMOV UR12, UR6 ;  /* 0x00000006000c7c82 */ /* 0x000fc60008000000 */
[----:B------:R-:W-:-:S07]  /*1330*/  UIMAD UR4, UR39, 0xc00, UR9 ;  /* 0x00000c00270478a4 */ /* 0x000fce000f8e0209 */
[----:B------:R-:W-:Y:S02]  /*1340*/  UMOV UR14, UR4 ;  /* 0x00000004000e7c82 */ /* 0x000fe40008000000 */
[----:B------:R-:W-:Y:S01]  /*1350*/  HGMMA.64x192x16.F32 R120, gdesc[UR12], RZ, !UPT, gsb0 ;  /* 0x02e000000c7879f0 */ /* 0x000fe2000c0008ff */
[----:B------:R-:W-:Y:S01]  /*1360*/  UIADD3 UR12, UR6, 0x400, URZ ;  /* 0x00000400060c7890 */ /* 0x000fe2000fffe03f */
[----:B------:R-:W-:Y:S01]  /*1370*/  UMOV UR13, 0x40000040 ;  /* 0x40000040000d7882 */ /* 0x000fe20000000000 */
[----:B------:R-:W-:Y:S02]  /*1380*/  WARPGROUP.DEPBAR.LE gsb0, 0x0 ;  /* 0x00008000000079c5 */ /* 0x000fe40000010000 */
[----:B------:R-:W-:-:S15]  /*1390*/  WARPGROUP.ARRIVE ;  /* 0x00000000000079c5 */ /* 0x000fde0000000000 */
[----:B------:R-:W-:Y:S01]  /*13a0*/  HGMMA.64x192x16.F32 R24, gdesc[UR12], RZ, !UPT, gsb0 ;  /* 0x02e000000c1879f0 */ /* 0x000fe2000c0008ff */
[----:B------:R-:W-:Y:S02]  /*13b0*/  UIADD3 UR12, UR6, 0x2, URZ ;  /* 0x00000002060c7890 */ /* 0x000fe4000fffe03f */
[----:B------:R-:W-:Y:S01]  /*13c0*/  UIADD3 UR14, UR4, 0x2, URZ ;  /* 0x00000002040e7890 */ /* 0x000fe2000fffe03f */
[----:B------:R-:W-:Y:S01]  /*13d0*/  UMOV UR13, 0x40000040 ;  /* 0x40000040000d7882 */ /* 0x000fe20000000000 */
[----:B------:R-:W-:Y:S01]  /*13e0*/  UMOV UR15, 0x40000040 ;  /* 0x40000040000f7882 */ /* 0x000fe20000000000 */
[----:B------:R-:W-:Y:S02]  /*13f0*/  WARPGROUP.DEPBAR.LE gsb0, 0x0 ;  /* 0x00008000000079c5 */ /* 0x000fe40000010000 */
[----:B------:R-:W-:-:S12]  /*1400*/  WARPGROUP.ARRIVE ;  /* 0x00000000000079c5 */ /* 0x000fd80000000000 */
[----:B------:R-:W-:Y:S01]  /*1410*/  HGMMA.64x192x16.F32 R120, gdesc[UR12], R120, gsb0 ;  /* 0x02e000000c7879f0 */ /* 0x000fe20008000878 */
[----:B------:R-:W-:Y:S01]  /*1420*/  UIADD3 UR12, UR6, 0x402, URZ ;  /* 0x00000402060c7890 */ /* 0x000fe2000fffe03f */
[----:B------:R-:W-:Y:S01]  /*1430*/  UMOV UR13, 0x40000040 ;  /* 0x40000040000d7882 */ /* 0x000fe20000000000 */
[----:B------:R-:W-:Y:S02]  /*1440*/  WARPGROUP.DEPBAR.LE gsb0, 0x0 ;  /* 0x00008000000079c5 */ /* 0x000fe40000010000 */
[----:B------:R-:W-:-:S15]  /*1450*/  WARPGROUP.ARRIVE ;  /* 0x00000000000079c5 */ /* 0x000fde0000000000 */
[----:B------:R-:W-:Y:S01]  /*1460*/  HGMMA.64x192x16.F32 R24, gdesc[UR12], R24, gsb0 ;  /* 0x02e000000c1879f0 */ /* 0x000fe20008000818 */
        /* <DEDUP_REMOVED lines=71> */
[----:B------:R-:W-:Y:S03]  /*18e0*/  HGMMA.64x192x16.F32 R24, gdesc[UR12], R24, gsb0 ;  /* 0x02e000000c1879f0 */ /* 0x000fe60008000818 */
[----:B------:R-:W-:Y:S02]  /*18f0*/  WARPGROUP.DEPBAR.LE gsb0, 0x0 ;  /* 0x00008000000079c5 */ /* 0x000fe40000010000 */
[----:B------:R-:W-:Y:S05]  /*1900*/  @!P1 BRA `(.L_x_18) ;  /* 0x00000008002c9947 */ /* 0x000fea0003800000 */
[----:B------:R-:W-:Y:S02]  /*1910*/  UIADD3 UR10, UR39, 0x1, URZ ;  /* 0x00000001270a7890 */ /* 0x000fe4000fffe03f */
[----:B------:R-:W-:Y:S02]  /*1920*/  UMOV UR11, UR39 ;  /* 0x00000027000b7c82 */ /* 0x000fe40008000000 */
[----:B------:R-:W-:-:S04]  /*1930*/  UISETP.NE.AND UP0, UPT, UR10, 0x2, UPT ;  /* 0x000000020a00788c */ /* 0x000fc8000bf05270 */
[----:B------:R-:W-:Y:S02]  /*1940*/  USEL UR15, URZ, 0x1, UP0 ;  /* 0x000000013f0f7887 */ /* 0x000fe40008000000 */
[----:B------:R-:W-:Y:S02]  /*1950*/  USEL UR10, UR10, URZ, UP0 ;  /* 0x0000003f0a0a7287 */ /* 0x000fe40008000000 */
[----:B------:R-:W-:-:S12]  /*1960*/  ULOP3.LUT UR15, UR38, UR15, URZ, 0x3c, !UPT ;  /* 0x0000000f260f7292 */ /* 0x000fd8000f8e3c3f */
.L_x_25:
[----:B0-2---:R-:W-:Y:S05]  /*1970*/  @!P0 BRA `(.L_x_19) ;  /* 0x0000000000048947 */ /* 0x005fea0003800000 */
[----:B------:R-:W-:Y:S01]  /*1980*/  BPT.TRAP 0x1 ;  /* 0x000000040000795c */ /* 0x000fe20000300000 */
.L_x_19:
[----:B------:R-:W2:Y:S01]  /*1990*/  S2UR UR4, SR_CgaCtaId ;  /* 0x00000000000479c3 */ /* 0x000ea20000008800 */
[----:B------:R-:W-:Y:S01]  /*19a0*/  UMOV UR12, 0x400 ;  /* 0x00000400000c7882 */ /* 0x000fe20000000000 */
[----:B------:R-:W-:-:S05]  /*19b0*/  IMAD.U32 R3, RZ, RZ, UR15 ;  /* 0x0000000fff037e24 */ /* 0x000fca000f8e00ff */
[----:B------:R-:W-:Y:S01]  /*19c0*/  SHF.L.U32 R3, R3, 0x1f, RZ ;  /* 0x0000001f03037819 */ /* 0x000fe200000006ff */
[----:B--2---:R-:W-:-:S04]  /*19d0*/  ULEA UR12, UR4, UR12, 0x18 ;  /* 0x0000000c040c7291 */ /* 0x004fc8000f8ec03f */
[----:B------:R-:W-:-:S09]  /*19e0*/  ULEA UR4, UR10, UR12, 0x3 ;  /* 0x0000000c0a047291 */ /* 0x000fd2000f8e183f */
[----:B------:R2:W3:Y:S01]  /*19f0*/  SYNCS.PHASECHK.TRANS64.TRYWAIT P1, [UR4], R3 ;  /* 0x00000003ff0075a7 */ /* 0x0004e20008020144 */
[----:B------:R-:W-:Y:S05]  /*1a00*/  @!P0 BRA `(.L_x_20) ;  /* 0x0000000000048947 */ /* 0x000fea0003800000 */
[----:B------:R-:W-:Y:S01]  /*1a10*/  BPT.TRAP 0x1 ;  /* 0x000000040000795c */ /* 0x000fe20000300000 */
.L_x_20:
[----:B---3--:R-:W-:Y:S05]  /*1a20*/  @P1 BRA `(.L_x_21) ;  /* 0x0000000000081947 */ /* 0x008fea0003800000 */
[----:B------:R-:W3:Y:S02]  /*1a30*/  SYNCS.PHASECHK.TRANS64.TRYWAIT P1, [UR4], R3 ;  /* 0x00000003ff0075a7 */ /* 0x000ee40008020144 */
[----:B---3--:R-:W-:Y:S05]  /*1a40*/  @!P1 BRA `(.L_x_22) ;  /* 0x000000e400649947 */ /* 0x008fea0003800000 */
.L_x_21:
[----:B------:R-:W-:Y:S01]  /*1a50*/  UIMAD UR14, UR10, 0xc00, UR8 ;  /* 0x00000c000a0e78a4 */ /* 0x000fe2000f8e0208 */
[----:B------:R-:W-:Y:S01]  /*1a60*/  WARPGROUP.ARRIVE ;  /* 0x00000000000079c5 */ /* 0x000fe20000000000 */
[----:B------:R-:W-:Y:S01]  /*1a70*/  UIMAD UR13, UR10, 0xc00, UR9 ;  /* 0x00000c000a0d78a4 */ /* 0x000fe2000f8e0209 */
[----:B------:R-:W-:Y:S01]  /*1a80*/  UMOV UR5, 0x40000040 ;  /* 0x4000004000057882 */ /* 0x000fe20000000000 */
[----:B------:R-:W-:-:S03]  /*1a90*/  UMOV UR7, 0x40000040 ;  /* 0x4000004000077882 */ /* 0x000fc60000000000 */
[----:B------:R-:W-:Y:S02]  /*1aa0*/  UMOV UR4, UR14 ;  /* 0x0000000e00047c82 */ /* 0x000fe40008000000 */
[----:B------:R-:W-:Y:S02]  /*1ab0*/  UMOV UR6, UR13 ;  /* 0x0000000d00067c82 */ /* 0x000fe40008000000 */
        /* <DEDUP_REMOVED lines=92> */
[----:B------:R-:W-:Y:S01]  /*2080*/  BPT.TRAP 0x1 ;  /* 0x000000040000795c */ /* 0x000fe20000300000 */
.L_x_23:
[----:B------:R-:W-:Y:S02]  /*2090*/  UISETP.GT.U32.AND UP0, UPT, UR40, 0x1, UPT ;  /* 0x000000012800788c */ /* 0x000fe4000bf04070 */
[----:B------:R-:W-:-:S04]  /*20a0*/  ULEA UR12, UR11, UR12, 0x3 ;  /* 0x0000000c0b0c7291 */ /* 0x000fc8000f8e183f */
[----:B------:R-:W-:Y:S01]  /*20b0*/  UIADD3 UR12, UR12, 0x10, URZ ;  /* 0x000000100c0c7890 */ /* 0x000fe2000fffe03f */
[----:B------:R-:W-:-:S03]  /*20c0*/  PLOP3.LUT P1, PT, PT, PT, UP0, 0x80, 0x0 ;  /* 0x000000000000781c */ /* 0x000fc60003f2f008 */
[----:B------:R-:W-:-:S09]  /*20d0*/  UPRMT UR12, URZ, 0x654, UR12 ;  /* 0x000006543f0c7896 */ /* 0x000fd2000800000c */
[----:B------:R-:W-:Y:S01]  /*20e0*/  SYNCS.ARRIVE.TRANS64.RED.A1T0 RZ, [UR12], RZ ;  /* 0x000000ffffff79a7 */ /* 0x000fe2000810040c */
[----:B------:R-:W-:Y:S05]  /*20f0*/  @P1 BRA `(.L_x_24) ;  /* 0x0000000000041947 */ /* 0x000fea0003800000 */
[----:B------:R-:W-:Y:S01]  /*2100*/  BPT.TRAP 0x1 ;  /* 0x000000040000795c */ /* 0x000fe20000300000 */
.L_x_24:
[----:B------:R-:W-:Y:S01]  /*2110*/  UIADD3 UR10, UR10, 0x1, URZ ;  /* 0x000000010a0a7890 */ /* 0x000fe2000fffe03f */
[C---:B------:R-:W-:Y:S01]  /*2120*/  ISETP.GT.AND P1, PT, R0.reuse, 0x1, PT ;  /* 0x000000010000780c */ /* 0x040fe20003f24270 */
[----:B------:R-:W-:Y:S01]  /*2130*/  UIADD3 UR11, UR11, 0x1, URZ ;  /* 0x000000010b0b7890 */ /* 0x000fe2000fffe03f */
[----:B------:R-:W-:Y:S01]  /*2140*/  VIADD R0, R0, 0xffffffff ;  /* 0xffffffff00007836 */ /* 0x000fe20000000000 */
[----:B------:R-:W-:Y:S02]  /*2150*/  UISETP.NE.AND UP0, UPT, UR10, 0x2, UPT ;  /* 0x000000020a00788c */ /* 0x000fe4000bf05270 */
[----:B------:R-:W-:Y:S02]  /*2160*/  UISETP.NE.AND UP1, UPT, UR11, 0x2, UPT ;  /* 0x000000020b00788c */ /* 0x000fe4000bf25270 */
[----:B------:R-:W-:Y:S02]  /*2170*/  USEL UR4, URZ, 0x1, UP0 ;  /* 0x000000013f047887 */ /* 0x000fe40008000000 */
[----:B------:R-:W-:-:S02]  /*2180*/  USEL UR10, UR10, URZ, UP0 ;  /* 0x0000003f0a0a7287 */ /* 0x000fc40008000000 */
[----:B------:R-:W-:Y:S02]  /*2190*/  USEL UR11, UR11, URZ, UP1 ;  /* 0x0000003f0b0b7287 */ /* 0x000fe40008800000 */
[----:B------:R-:W-:Y:S01]  /*21a0*/  ULOP3.LUT UR15, UR15, UR4, URZ, 0x3c, !UPT ;  /* 0x000000040f0f7292 */ /* 0x000fe2000f8e3c3f */
[----:B------:R-:W-:Y:S11]  /*21b0*/  @P1 BRA `(.L_x_25) ;  /* 0xfffffff400ec1947 */ /* 0x000ff6000383ffff */
.L_x_18:
[----:B------:R-:W3:Y:S02]  /*21c0*/  LDC R0, c[0x0][0x28c] ;  /* 0x0000a300ff007b82 */ /* 0x000ee40000000800 */
[----:B---3--:R-:W-:-:S13]  /*21d0*/  ISETP.GE.AND P1, PT, R0, 0x1, PT ;  /* 0x000000010000780c */ /* 0x008fda0003f26270 */
[----:B------:R-:W-:Y:S05]  /*21e0*/  @!P1 BRA `(.L_x_26) ;  /* 0x0000000000449947 */ /* 0x000fea0003800000 */
[----:B------:R-:W-:Y:S05]  /*21f0*/  @!P0 BRA `(.L_x_27) ;  /* 0x0000000000048947 */ /* 0x000fea0003800000 */
[----:B------:R-:W-:Y:S01]  /*2200*/  BPT.TRAP 0x1 ;  /* 0x000000040000795c */ /* 0x000fe20000300000 */
.L_x_27:
[----:B------:R-:W3:Y:S01]  /*2210*/  S2UR UR6, SR_CgaCtaId ;  /* 0x00000000000679c3 */ /* 0x000ee20000008800 */
[----:B------:R-:W-:Y:S01]  /*2220*/  UISETP.LT.AND UP0, UPT, UR42, 0x1, UPT ;  /* 0x000000012a00788c */ /* 0x000fe2000bf01270 */
[----:B------:R-:W-:-:S03]  /*2230*/  UMOV UR5, 0x400 ;  /* 0x0000040000057882 */ /* 0x000fc60000000000 */
[----:B------:R-:W-:Y:S02]  /*2240*/  USEL UR4, UR42, 0x1, UP0 ;  /* 0x000000012a047887 */ /* 0x000fe40008000000 */
[----:B------:R-:W-:Y:S02]  /*2250*/  UISETP.GT.U32.AND UP0, UPT, UR40, 0x1, UPT ;  /* 0x000000012800788c */ /* 0x000fe4000bf04070 */
[----:B------:R-:W-:-:S04]  /*2260*/  UIADD3 UR4, UR39, UR42, -UR4 ;  /* 0x0000002a27047290 */ /* 0x000fc8000fffe804 */
[----:B------:R-:W-:Y:S01]  /*2270*/  USHF.L.U32 UR4, UR4, 0x3, URZ ;  /* 0x0000000304047899 */ /* 0x000fe2000800063f */
[----:B------:R-:W-:-:S03]  /*2280*/  PLOP3.LUT P0, PT, PT, PT, UP0, 0x80, 0x0 ;  /* 0x000000000000781c */ /* 0x000fc60003f0f008 */
[----:B------:R-:W-:Y:S02]  /*2290*/  ULOP3.LUT UR4, UR4, 0x8, URZ, 0xc0, !UPT ;  /* 0x0000000804047892 */ /* 0x000fe4000f8ec03f */
[----:B---3--:R-:W-:-:S04]  /*22a0*/  ULEA UR5, UR6, UR5, 0x18 ;  /* 0x0000000506057291 */ /* 0x008fc8000f8ec03f */
[----:B------:R-:W-:-:S04]  /*22b0*/  UIADD3 UR4, UR5, 0x10, UR4 ;  /* 0x0000001005047890 */ /* 0x000fc8000fffe004 */
[----:B------:R-:W-:-:S09]  /*22c0*/  UPRMT UR4, URZ, 0x654, UR4 ;  /* 0x000006543f047896 */ /* 0x000fd20008000004 */
[----:B------:R-:W-:Y:S01]  /*22d0*/  SYNCS.ARRIVE.TRANS64.RED.A1T0 RZ, [UR4], RZ ;  /* 0x000000ffffff79a7 */ /* 0x000fe20008100404 */
[----:B------:R-:W-:Y:S05]  /*22e0*/  @P0 BRA `(.L_x_26) ;  /* 0x0000000000040947 */ /* 0x000fea0003800000 */
[----:B------:R-:W-:Y:S01]  /*22f0*/  BPT.TRAP 0x1 ;  /* 0x000000040000795c */ /* 0x000fe20000300000 */
.L_x_26:
[----:B------:R-:W3:Y:S01]  /*2300*/  LDC R6, c[0x0][0x288] ;  /* 0x0000a200ff067b82 */ /* 0x000ee20000000800 */
[----:B------:R-:W-:Y:S01]  /*2310*/  LOP3.LUT R0, R23, 0x1, RZ, 0xc0, !PT ;  /* 0x0000000117007812 */ /* 0x000fe200078ec0ff */
[----:B------:R-:W-:Y:S01]  /*2320*/  UIADD3 UR39, UR42, UR39, URZ ;  /* 0x000000272a277290 */ /* 0x000fe2000fffe03f */
[----:B0-2---:R-:W-:Y:S01]  /*2330*/  SHF.R.U32.HI R3, RZ, 0x2, R18 ;  /* 0x00000002ff037819 */ /* 0x005fe20000011612 */
[----:B------:R-:W-:Y:S01]  /*2340*/  IMAD R19, R19, 0xc0, RZ ;  /* 0x000000c013137824 */ /* 0x000fe200078e02ff */
[----:B-1----:R-:W-:Y:S01]  /*2350*/  LOP3.LUT R4, R18, 0x60, RZ, 0xc0, !PT ;  /* 0x0000006012047812 */ /* 0x002fe200078ec0ff */
[----:B------:R-:W-:Y:S01]  /*2360*/  IMAD.SHL.U32 R220, R0, 0x40, RZ ;  /* 0x0000004000dc7824 */ /* 0x000fe200078e00ff */
[----:B------:R-:W-:Y:S01]  /*2370*/  LOP3.LUT R3, R3, 0x7, RZ, 0xc0, !PT ;  /* 0x0000000703037812 */ /* 0x000fe200078ec0ff */
[----:B------:R-:W-:Y:S01]  /*2380*/  USHF.R.U32.HI UR4, URZ, 0x1, UR39 ;  /* 0x000000013f047899 */ /* 0x000fe20008011627 */
[----:B------:R-:W-:Y:S01]  /*2390*/  SHF.R.U32.HI R4, RZ, 0x1, R4 ;  /* 0x00000001ff047819 */ /* 0x000fe20000011604 */
[----:B------:R-:W-:Y:S01]  /*23a0*/  USHF.R.S32.HI UR9, URZ, 0x1f, UR41 ;  /* 0x0000001f3f097899 */ /* 0x000fe20008011429 */
[--C-:B------:R-:W-:Y:S01]  /*23b0*/  LOP3.LUT R220, R220, 0x40, R3.reuse, 0xe2, !PT ;  /* 0x00000040dcdc7812 */ /* 0x100fe200078ee203 */
[----:B------:R-:W-:Y:S01]  /*23c0*/  ULOP3.LUT UR4, UR4, 0x1, URZ, 0xc0, !UPT ;  /* 0x0000000104047892 */ /* 0x000fe2000f8ec03f */
[-C--:B------:R-:W-:Y:S01]  /*23d0*/  IADD3 R5, RZ, -R4.reuse, -R3 ;  /* 0x80000004ff057210 */ /* 0x080fe20007ffe803 */
[----:B------:R-:W-:Y:S01]  /*23e0*/  ULDC UR8, c[0x0][0x284] ;  /* 0x0000a10000087ab9 */ /* 0x000fe20000000800 */
[----:B------:R-:W-:Y:S01]  /*23f0*/  LOP3.LUT R3, R18, 0x3, RZ, 0xc0, !PT ;  /* 0x0000000312037812 */ /* 0x000fe200078ec0ff */
[----:B------:R-:W-:Y:S01]  /*2400*/  ULDC.64 UR6, c[0x0][0x5d0] ;  /* 0x0001740000067ab9 */ /* 0x000fe20000000a00 */
[----:B------:R-:W-:Y:S01]  /*2410*/  LOP3.LUT R220, R220, R4, RZ, 0xfc, !PT ;  /* 0x00000004dcdc7212 */ /* 0x000fe200078efcff */
[----:B------:R-:W-:Y:S01]  /*2420*/  IMAD.SHL.U32 R4, R18, 0x2, RZ ;  /* 0x0000000212047824 */ /* 0x000fe200078e00ff */
[----:B------:R-:W-:Y:S01]  /*2430*/  UISETP.GT.U32.AND UP0, UPT, UR39, 0x1, UPT ;  /* 0x000000012700788c */ /* 0x000fe2000bf04070 */
[----:B------:R-:W-:Y:S01]  /*2440*/  IMAD R0, R0, -0x40, R5 ;  /* 0xffffffc000007824 */ /* 0x000fe200078e0205 */
[----:B------:R-:W-:Y:S01]  /*2450*/  UISETP.NE.U32.AND UP1, UPT, UR4, 0x1, UPT ;  /* 0x000000010400788c */ /* 0x000fe2000bf25070 */
[----:B------:R-:W-:Y:S01]  /*2460*/  IMAD.U32 R7, RZ, RZ, UR6 ;  /* 0x00000006ff077e24 */ /* 0x000fe2000f8e00ff */
[----:B------:R-:W-:Y:S01]  /*2470*/  LOP3.LUT R4, R19, 0x6, R4, 0xf8, !PT ;  /* 0x0000000613047812 */ /* 0x000fe200078ef804 */
[----:B---3--:R-:W-:Y:S01]  /*2480*/  IMAD R8, R3, -0x2, R6 ;  /* 0xfffffffe03087824 */ /* 0x008fe200078e0206 */
[----:B------:R-:W-:Y:S01]  /*2490*/  ISETP.GE.AND P0, PT, R19, R6, PT ;  /* 0x000000061300720c */ /* 0x000fe20003f06270 */
[----:B------:R-:W-:Y:S01]  /*24a0*/  IMAD R3, R22, 0xc0, RZ ;  /* 0x000000c016037824 */ /* 0x000fe200078e02ff */
[----:B------:R-:W-:Y:S01]  /*24b0*/  UIMAD UR5, UR9, UR6, URZ ;  /* 0x00000006090572a4 */ /* 0x000fe2000f8e023f */
[----:B------:R-:W-:Y:S01]  /*24c0*/  SHF.R.S32.HI R5, RZ, 0x1f, R4 ;  /* 0x0000001fff057819 */ /* 0x000fe20000011404 */
[----:B------:R-:W-:Y:S01]  /*24d0*/  UISETP.LT.U32.AND UP0, UPT, UR42, 0x2, UP0 ;  /* 0x000000022a00788c */ /* 0x000fe20008701070 */
[----:B------:R-:W-:Y:S01]  /*24e0*/  MOV R221, RZ ;  /* 0x000000ff00dd7202 */ /* 0x000fe20000000f00 */
[----:B------:R-:W-:Y:S01]  /*24f0*/  UISETP.GT.U32.AND UP1, UPT, UR42, 0x1, !UP1 ;  /* 0x000000012a00788c */ /* 0x000fe2000cf24070 */
[----:B------:R-:W-:Y:S01]  /*2500*/  ISETP.GE.OR P0, PT, R3, UR8, P0 ;  /* 0x0000000803007c0c */ /* 0x000fe20008706670 */
[----:B------:R-:W-:-:S02]  /*2510*/  UIMAD UR5, UR41, UR7, UR5 ;  /* 0x00000007290572a4 */ /* 0x000fc4000f8e0205 */
[----:B------:R-:W-:Y:S01]  /*2520*/  IMAD.WIDE.U32 R6, R7, UR41, R4 ;  /* 0x0000002907067c25 */ /* 0x000fe2000f8e0004 */
[----:B------:R-:W-:Y:S01]  /*2530*/  USEL UR6, URZ, 0x1, !UP0 ;  /* 0x000000013f067887 */ /* 0x000fe2000c000000 */
[----:B------:R-:W-:Y:S01]  /*2540*/  IADD3 R0, -R3, UR8, R0 ;  /* 0x0000000803007c10 */ /* 0x000fe2000fffe100 */
[----:B------:R-:W-:Y:S01]  /*2550*/  USEL UR4, URZ, 0x1, !UP1 ;  /* 0x000000013f047887 */ /* 0x000fe2000c800000 */
[----:B------:R-:W-:Y:S01]  /*2560*/  IMAD.WIDE R220, R22, 0xc0, R220 ;  /* 0x000000c016dc7825 */ /* 0x000fe200078e02dc */
[----:B------:R-:W-:Y:S02]  /*2570*/  ULOP3.LUT UR39, UR39, 0x1, URZ, 0xc0, !UPT ;  /* 0x0000000127277892 */ /* 0x000fe4000f8ec03f */
[----:B------:R-:W-:Y:S01]  /*2580*/  ULOP3.LUT UR38, UR4, UR38, UR6, 0x96, !UPT ;  /* 0x0000002604267292 */ /* 0x000fe2000f8e9606 */
[----:B------:R-:W-:Y:S02]  /*2590*/  VIADD R7, R7, UR5 ;  /* 0x0000000507077c36 */ /* 0x000fe40008000000 */
[----:B------:R-:W-:-:S02]  /*25a0*/  IMAD.IADD R3, R8, 0x1, -R19 ;  /* 0x0000000108037824 */ /* 0x000fc400078e0a13 */
[----:B------:R-:W-:Y:S01]  /*25b0*/  IMAD.MOV.U32 R22, RZ, RZ, -0x1 ;  /* 0xffffffffff167424 */ /* 0x000fe200078e00ff */
[----:B------:R-:W-:Y:S06]  /*25c0*/  @P0 BRA `(.L_x_28) ;  /* 0x000000bc00500947 */ /* 0x000fec0003800000 */
[----:B-----5:R-:W-:Y:S01]  /*25d0*/  FSETP.NEU.AND P1, PT, R216, RZ, PT ;  /* 0x000000ffd800720b */ /* 0x020fe20003f2d000 */
[----:B------:R-:W-:Y:S01]  /*25e0*/  ULDC.64 UR4, c[0x0][0x5c8] ;  /* 0x0001720000047ab9 */ /* 0x000fe20000000a00 */
[----:B------:R-:W-:Y:S01]  /*25f0*/  ISETP.GT.AND P3, PT, R0, RZ, PT ;  /* 0x000000ff0000720c */ /* 0x000fe20003f64270 */
[----:B------:R-:W-:Y:S01]  /*2600*/  IMAD R9, R221, UR4, RZ ;  /* 0x00000004dd097c24 */ /* 0x000fe2000f8e02ff */
[----:B------:R-:W-:Y:S01]  /*2610*/  BSSY B0, `(.L_x_28) ;  /* 0x0000bcf000007945 */ /* 0x000fe20003800000 */
[----:B------:R-:W-:Y:S01]  /*2620*/  IMAD.WIDE.U32 R6, R220, UR4, R6 ;  /* 0x00000004dc067c25 */ /* 0x000fe2000f8e0006 */
[----:B------:R-:W-:-:S03]  /*2630*/  ISETP.GT.AND P0, PT, R3, RZ, P3 ;  /* 0x000000ff0300720c */ /* 0x000fc60001f04270 */
[----:B------:R-:W-:-:S04]  /*2640*/  IMAD R9, R220, UR5, R9 ;  /* 0x00000005dc097c24 */ /* 0x000fc8000f8e0209 */
[----:B------:R-:W-:Y:S01]  /*2650*/  IMAD.IADD R223, R7, 0x1, R9 ;  /* 0x0000000107df7824 */ /* 0x000fe200078e0209 */
[----:B------:R-:W-:Y:S06]  /*2660*/  @!P1 BRA `(.L_x_29) ;  /* 0x00000084006c9947 */ /* 0x000fec0003800000 */
[----:B------:R-:W0:Y:S01]  /*2670*/  LDC.64 R218, c[0x0][0x5b8] ;  /* 0x00016e00ffda7b82 */ /* 0x000e220000000a00 */
[----:B------:R-:W-:-:S07]  /*2680*/  ULDC.64 UR6, c[0x0][0x5c0] ;  /* 0x0001700000067ab9 */ /* 0x000fce0000000a00 */
[----:B------:R-:W1:Y:S08]  /*2690*/  LDC.64 R20, c[0x0][0x5b0] ;  /* 0x00016c00ff147b82 */ /* 0x000e700000000a00 */
[----:B------:R-:W2:Y:S01]  /*26a0*/  LDC.64 R14, c[0x0][0x5a8] ;  /* 0x00016a00ff0e7b82 */ /* 0x000ea20000000a00 */
[C---:B0-----:R-:W-:Y:S02]  /*26b0*/  IMAD R8, R218.reuse, UR9, RZ ;  /* 0x00000009da087c24 */ /* 0x041fe4000f8e02ff */
[----:B------:R-:W-:-:S04]  /*26c0*/  IMAD.WIDE.U32 R12, R218, UR41, R4 ;  /* 0x00000029da0c7c25 */ /* 0x000fc8000f8e0004 */
[----:B------:R-:W-:Y:S01]  /*26d0*/  IMAD R219, R219, UR41, R8 ;  /* 0x00000029dbdb7c24 */ /* 0x000fe2000f8e0208 */
[----:B------:R-:W-:Y:S01]  /*26e0*/  MOV R10, R12 ;  /* 0x0000000c000a7202 */ /* 0x000fe20000000f00 */
[-C--:B-1----:R-:W-:Y:S02]  /*26f0*/  IMAD R19, R221, R20.reuse, RZ ;  /* 0x00000014dd137224 */ /* 0x082fe400078e02ff */
[----:B------:R-:W-:Y:S02]  /*2700*/  IMAD.IADD R11, R13, 0x1, R219 ;  /* 0x000000010d0b7824 */ /* 0x000fe400078e02db */
[C---:B------:R-:W-:Y:S02]  /*2710*/  IMAD R19, R220.reuse, R21, R19 ;  /* 0x00000015dc137224 */ /* 0x040fe400078e0213 */
[----:B------:R-:W-:-:S04]  /*2720*/  IMAD.WIDE.U32 R8, R220, R20, R10 ;  /* 0x00000014dc087225 */ /* 0x000fc800078e000a */
[----:B------:R-:W-:Y:S01]  /*2730*/  IMAD.IADD R7, R9, 0x1, R19 ;  /* 0x0000000109077824 */ /* 0x000fe200078e0213 */
[----:B--2---:R-:W-:-:S04]  /*2740*/  LEA R226, P1, R8, R14, 0x1 ;  /* 0x0000000e08e27211 */ /* 0x004fc800078208ff */
[----:B------:R-:W-:-:S05]  /*2750*/  LEA.HI.X R227, R8, R15, R7, 0x1, P1 ;  /* 0x0000000f08e37211 */ /* 0x000fca00008f0c07 */
[----:B------:R-:W2:Y:S01]  /*2760*/  @P0 LDG.E.LTC128B.U16 R224, desc[UR36][R226.64] ;  /* 0x00000024e2e00981 */ /* 0x000ea2000c1e1520 */
[C---:B------:R-:W-:Y:S01]  /*2770*/  LEA R8, P1, R6.reuse, UR6, 0x1 ;  /* 0x0000000606087c11 */ /* 0x040fe2000f8208ff */
[----:B------:R-:W-:Y:S03]  /*2780*/  BSSY B1, `(.L_x_30) ;  /* 0x0000011000017945 */ /* 0x000fe60003800000 */
[----:B------:R-:W-:Y:S01]  /*2790*/  LEA.HI.X R9, R6, UR7, R223, 0x1, P1 ;  /* 0x0000000706097c11 */ /* 0x000fe200088f0cdf */
[----:B------:R-:W-:-:S04]  /*27a0*/  IMAD.WIDE.U32 R222, R220, R20, R4 ;  /* 0x00000014dcde7225 */ /* 0x000fc800078e0004 */
[----:B------:R-:W-:Y:S02]  /*27b0*/  IMAD.IADD R223, R19, 0x1, R223 ;  /* 0x0000000113df7824 */ /* 0x000fe400078e02df */
[----:B------:R-:W-:-:S04]  /*27c0*/  IMAD.WIDE.U32 R222, R218, UR41, R222 ;  /* 0x00000029dade7c25 */ /* 0x000fc8000f8e00de */
[----:B--2---:R-:W-:-:S05]  /*27d0*/  HADD2.F32 R7, -RZ, R224.H0_H0 ;  /* 0x200000e0ff077230 */ /* 0x004fca0000004100 */
[----:B------:R-:W-:-:S04]  /*27e0*/  FMUL R7, R7, R216 ;  /* 0x000000d807077220 */ /* 0x000fc80000400000 */
[----:B------:R-:W-:-:S05]  /*27f0*/  FFMA R7, R120, R217, R7 ;  /* 0x000000d978077223 */ /* 0x000fca0000000007 */
[----:B------:R-:W-:-:S04]  /*2800*/  F2FP.F16.F32.PACK_AB R7, RZ, R7 ;  /* 0x00000007ff07723e */ /* 0x000fc800000000ff */
[----:B------:R-:W-:Y:S01]  /*2810*/  PRMT R120, R7, 0x7610, R120 ;  /* 0x0000761007787816 */ /* 0x000fe20000000078 */
[----:B------:R-:W-:-:S04]  /*2820*/  IMAD.IADD R7, R219, 0x1, R223 ;  /* 0x00000001db077824 */ /* 0x000fc800078e02df */
[----:B------:R0:W-:Y:S01]  /*2830*/  @P0 STG.E.U16 desc[UR36][R8.64], R120 ;  /* 0x0000007808000986 */ /* 0x0001e2000c101524 */
[----:B------:R-:W-:-:S04]  /*2840*/  LEA R6, P0, R222, R14, 0x1 ;  /* 0x0000000ede067211 */ /* 0x000fc800078008ff */
[----:B------:R-:W-:Y:S02]  /*2850*/  LEA.HI.X R7, R222, R15, R7, 0x1, P0 ;  /* 0x0000000fde077211 */ /* 0x000fe400000f0c07 */
[----:B------:R-:W-:-:S13]  /*2860*/  ISETP.GT.AND P0, PT, R3, 0x1, P3 ;  /* 0x000000010300780c */ /* 0x000fda0001f04270 */
[----:B0-----:R-:W-:Y:S05]  /*2870*/  @!P0 BRA `(.L_x_31) ;  /* 0x0000000000048947 */ /* 0x001fea0003800000 */
[----:B------:R0:W5:Y:S02]  /*2880*/  LDG.E.LTC128B.U16 R224, desc[UR36][R6.64+0x2] ;  /* 0x0000022406e07981 */ /* 0x000164000c1e1520 */
.L_x_31:
[----:B------:R-:W-:Y:S05]  /*2890*/  BSYNC B1 ;  /* 0x0000000000017941 */ /* 0x000fea0003800000 */
.L_x_30:
[----:B-----5:R-:W-:-:S05]  /*28a0*/  HADD2.F32 R223, -RZ, R224.H0_H0 ;  /* 0x200000e0ffdf7230 */ /* 0x020fca0000004100 */
[----:B------:R-:W-:-:S04]  /*28b0*/  FMUL R120, R223, R216 ;  /* 0x000000d8df787220 */ /* 0x000fc80000400000 */
[----:B------:R-:W-:-:S05]  /*28c0*/  FFMA R120, R121, R217, R120 ;  /* 0x000000d979787223 */ /* 0x000fca0000000078 */
[----:B------:R-:W-:-:S04]  /*28d0*/  F2FP.F16.F32.PACK_AB R120, RZ, R120 ;  /* 0x00000078ff78723e */ /* 0x000fc800000000ff */
[----:B------:R-:W-:Y:S01]  /*28e0*/  PRMT R121, R120, 0x7610, R121 ;  /* 0x0000761078797816 */ /* 0x000fe20000000079 */
[----:B------:R-:W-:-:S04]  /*28f0*/  IMAD.SHL.U32 R120, R20, 0x8, RZ ;  /* 0x0000000814787824 */ /* 0x000fc800078e00ff */
[----:B------:R1:W-:Y:S01]  /*2900*/  @P0 STG.E.U16 desc[UR36][R8.64+0x2], R121 ;  /* 0x0000027908000986 */ /* 0x0003e2000c101524 */
[----:B------:R-:W-:-:S04]  /*2910*/  ISETP.GT.AND P0, PT, R0, 0x8, PT ;  /* 0x000000080000780c */ /* 0x000fc80003f04270 */
[----:B------:R-:W-:Y:S02]  /*2920*/  ISETP.GT.AND P1, PT, R3, RZ, P0 ;  /* 0x000000ff0300720c */ /* 0x000fe40000724270 */
[----:B-1----:R-:W-:-:S03]  /*2930*/  SHF.L.U64.HI R121, R20, 0x3, R21 ;  /* 0x0000000314797819 */ /* 0x002fc60000010215 */
[----:B------:R-:W-:-:S04]  /*2940*/  IMAD.WIDE.U32 R222, R220, R20, R120 ;  /* 0x00000014dcde7225 */ /* 0x000fc800078e0078 */
[----:B------:R-:W-:Y:S01]  /*2950*/  IMAD.IADD R19, R19, 0x1, R223 ;  /* 0x0000000113137824 */ /* 0x000fe200078e02df */
[----:B------:R-:W-:-:S04]  /*2960*/  IADD3 R223, P2, R12, R222, RZ ;  /* 0x000000de0cdf7210 */ /* 0x000fc80007f5e0ff */
[----:B------:R-:W-:Y:S02]  /*2970*/  IADD3.X R226, R19, R11, RZ, P2, !PT ;  /* 0x0000000b13e27210 */ /* 0x000fe400017fe4ff */
[----:B------:R-:W-:-:S04]  /*2980*/  LEA R228, P2, R223, R14, 0x1 ;  /* 0x0000000edfe47211 */ /* 0x000fc800078408ff */
[--C-:B------:R-:W-:Y:S02]  /*2990*/  LEA.HI.X R229, R223, R15, R226.reuse, 0x1, P2 ;  /* 0x0000000fdfe57211 */ /* 0x100fe400010f0ce2 */
[----:B------:R-:W-:-:S06]  /*29a0*/  PRMT R226, R224, 0x7610, R226 ;  /* 0x00007610e0e27816 */ /* 0x000fcc00000000e2 */
[----:B------:R-:W2:Y:S01]  /*29b0*/  @P1 LDG.E.LTC128B.U16 R226, desc[UR36][R228.64] ;  /* 0x00000024e4e21981 */ /* 0x000ea2000c1e1520 */
[----:B------:R-:W-:Y:S01]  /*29c0*/  IADD3 R224, P2, R4, R222, RZ ;  /* 0x000000de04e07210 */ /* 0x000fe20007f5e0ff */
[----:B------:R-:W-:Y:S01]  /*29d0*/  IMAD.U32 R227, RZ, RZ, UR4 ;  /* 0x00000004ffe37e24 */ /* 0x000fe2000f8e00ff */
[----:B------:R-:W-:Y:S03]  /*29e0*/  BSSY B1, `(.L_x_32) ;  /* 0x0000014000017945 */ /* 0x000fe60003800000 */
[----:B------:R-:W-:Y:S02]  /*29f0*/  IMAD.X R225, R5, 0x1, R19, P2 ;  /* 0x0000000105e17824 */ /* 0x000fe400010e0613 */
[----:B------:R-:W-:-:S04]  /*2a00*/  IMAD.WIDE.U32 R224, R218, UR41, R224 ;  /* 0x00000029dae07c25 */ /* 0x000fc8000f8e00e0 */
[----:B------:R-:W-:Y:S01]  /*2a10*/  IMAD.IADD R19, R219, 0x1, R225 ;  /* 0x00000001db137824 */ /* 0x000fe200078e02e1 */
[----:B------:R-:W-:-:S04]  /*2a20*/  LEA R222, P2, R224, R14, 0x1 ;  /* 0x0000000ee0de7211 */ /* 0x000fc800078408ff */
[----:B------:R-:W-:Y:S01]  /*2a30*/  LEA.HI.X R223, R224, R15, R19, 0x1, P2 ;  /* 0x0000000fe0df7211 */ /* 0x000fe200010f0c13 */
[----:B------:R-:W-:-:S05]  /*2a40*/  IMAD.U32 R224, RZ, RZ, UR5 ;  /* 0x00000005ffe07e24 */ /* 0x000fca000f8e00ff */
[----:B------:R-:W-:Y:S01]  /*2a50*/  SHF.L.U64.HI R227, R227, 0x4, R224 ;  /* 0x00000004e3e37819 */ /* 0x000fe200000102e0 */
[----:B--2---:R-:W-:-:S05]  /*2a60*/  HADD2.F32 R19, -RZ, R226.H0_H0 ;  /* 0x200000e2ff137230 */ /* 0x004fca0000004100 */
[----:B------:R-:W-:-:S04]  /*2a70*/  FMUL R19, R19, R216 ;  /* 0x000000d813137220 */ /* 0x000fc80000400000 */
[----:B------:R-:W-:Y:S01]  /*2a80*/  FFMA R122, R122, R217, R19 ;  /* 0x000000d97a7a7223 */ /* 0x000fe20000000013 */
[----:B------:R-:W-:-:S04]  /*2a90*/  IMAD.U32 R19, RZ, RZ, UR4 ;  /* 0x00000004ff137e24 */ /* 0x000fc8000f8e00ff */
[----:B------:R-:W-:Y:S02]  /*2aa0*/  F2FP.F16.F32.PACK_AB R122, RZ, R122 ;  /* 0x0000007aff7a723e */ /* 0x000fe400000000ff */
[----:B------:R-:W-:-:S04]  /*2ab0*/  SHF.L.U32 R19, R19, 0x4, RZ ;  /* 0x0000000413137819 */ /* 0x000fc800000006ff */
[----:B------:R-:W-:-:S05]  /*2ac0*/  IADD3 R224, P2, R19, R8, RZ ;  /* 0x0000000813e07210 */ /* 0x000fca0007f5e0ff */
[----:B------:R-:W-:-:S05]  /*2ad0*/  IMAD.X R225, R227, 0x1, R9, P2 ;  /* 0x00000001e3e17824 */ /* 0x000fca00010e0609 */
[----:B------:R1:W-:Y:S01]  /*2ae0*/  @P1 STG.E.U16 desc[UR36][R224.64], R122 ;  /* 0x0000007ae0001986 */ /* 0x0003e2000c101524 */
[----:B------:R-:W-:-:S13]  /*2af0*/  ISETP.GT.AND P1, PT, R3, 0x1, P0 ;  /* 0x000000010300780c */ /* 0x000fda0000724270 */
[----:B-1----:R-:W-:Y:S05]  /*2b00*/  @!P1 BRA `(.L_x_33) ;  /* 0x0000000000049947 */ /* 0x002fea0003800000 */
[----:B------:R1:W5:Y:S02]  /*2b10*/  LDG.E.LTC128B.U16 R226, desc[UR36][R222.64+0x2] ;  /* 0x00000224dee27981 */ /* 0x000364000c1e1520 */
.L_x_33:
[----:B------:R-:W-:Y:S05]  /*2b20*/  BSYNC B1 ;  /* 0x0000000000017941 */ /* 0x000fea0003800000 */
.L_x_32:
[----:B-----5:R-:W-:Y:S01]  /*2b30*/  HADD2.F32 R229, -RZ, R226.H0_H0 ;  /* 0x200000e2ffe57230 */ /* 0x020fe20000004100 */
[----:B------:R-:W-:Y:S01]  /*2b40*/  ISETP.GT.AND P2, PT, R3, 0x8, P3 ;  /* 0x000000080300780c */ /* 0x000fe20001f44270 */
[----:B------:R-:W-:Y:S03]  /*2b50*/  BSSY B1, `(.L_x_34) ;  /* 0x000000a000017945 */ /* 0x000fe60003800000 */
[----:B------:R-:W-:-:S04]  /*2b60*/  FMUL R122, R229, R216 ;  /* 0x000000d8e57a7220 */ /* 0x000fc80000400000 */
[----:B------:R-:W-:Y:S01]  /*2b70*/  FFMA R122, R123, R217, R122 ;  /* 0x000000d97b7a7223 */ /* 0x000fe2000000007a */
[----:B------:R-:W-:-:S04]  /*2b80*/  @P1 IMAD.MOV.U32 R123, RZ, RZ, R225 ;  /* 0x000000ffff7b1224 */ /* 0x000fc800078e00e1 */
[----:B------:R-:W-:-:S04]  /*2b90*/  F2FP.F16.F32.PACK_AB R122, RZ, R122 ;  /* 0x0000007aff7a723e */ /* 0x000fc800000000ff */
[----:B------:R-:W-:Y:S01]  /*2ba0*/  PRMT R228, R122, 0x7610, R228 ;  /* 0x000076107ae47816 */ /* 0x000fe200000000e4 */
[----:B------:R-:W-:-:S05]  /*2bb0*/  @P1 IMAD.MOV.U32 R122, RZ, RZ, R224 ;  /* 0x000000ffff7a1224 */ /* 0x000fca00078e00e0 */
[----:B------:R2:W-:Y:S01]  /*2bc0*/  @P1 STG.E.U16 desc[UR36][R122.64+0x2], R228 ;  /* 0x000002e47a001986 */ /* 0x0005e2000c101524 */
[----:B------:R-:W-:Y:S05]  /*2bd0*/  @!P2 BRA `(.L_x_35) ;  /* 0x000000000004a947 */ /* 0x000fea0003800000 */
[----:B------:R3:W5:Y:S02]  /*2be0*/  LDG.E.LTC128B.U16 R226, desc[UR36][R6.64+0x10] ;  /* 0x0000102406e27981 */ /* 0x000764000c1e1520 */
.L_x_35:
[----:B------:R-:W-:Y:S05]  /*2bf0*/  BSYNC B1 ;  /* 0x0000000000017941 */ /* 0x000fea0003800000 */
.L_x_34:
[----:B--2--5:R-:W-:Y:S01]  /*2c00*/  HADD2.F32 R123, -RZ, R226.H0_H0 ;  /* 0x200000e2ff7b7230 */ /* 0x024fe20000004100 */
[----:B------:R-:W-:Y:S01]  /*2c10*/  ISETP.GT.AND P1, PT, R3, 0x9, P3 ;  /* 0x000000090300780c */ /* 0x000fe20001f24270 */
[----:B------:R-:W-:Y:S03]  /*2c20*/  BSSY B1, `(.L_x_36) ;  /* 0x0000007000017945 */ /* 0x000fe60003800000 */
[----:B------:R-:W-:-:S04]  /*2c30*/  FMUL R123, R123, R216 ;  /* 0x000000d87b7b7220 */ /* 0x000fc80000400000 */
[----:B------:R-:W-:-:S05]  /*2c40*/  FFMA R123, R124, R217, R123 ;  /* 0x000000d97c7b7223 */ /* 0x000fca000000007b */
[----:B------:R-:W-:-:S05]  /*2c50*/  F2FP.F16.F32.PACK_AB R123, RZ, R123 ;  /* 0x0000007bff7b723e */ /* 0x000fca00000000ff */
[----:B------:R2:W-:Y:S01]  /*2c60*/  @P2 STG.E.U16 desc[UR36][R8.64+0x10], R123 ;  /* 0x0000107b08002986 */ /* 0x0005e2000c101524 */
[----:B------:R-:W-:Y:S05]  /*2c70*/  @!P1 BRA `(.L_x_37) ;  /* 0x0000000000049947 */ /* 0x000fea0003800000 */
[----:B------:R4:W5:Y:S02]  /*2c80*/  LDG.E.LTC128B.U16 R226, desc[UR36][R6.64+0x12] ;  /* 0x0000122406e27981 */ /* 0x000964000c1e1520 */
.L_x_37:
[----:B------:R-:W-:Y:S05]  /*2c90*/  BSYNC B1 ;  /* 0x0000000000017941 */ /* 0x000fea0003800000 */
.L_x_36:
        /* <DEDUP_REMOVED lines=9> */
.L_x_39:
[----:B------:R-:W-:Y:S05]  /*2d30*/  BSYNC B1 ;  /* 0x0000000000017941 */ /* 0x000fea0003800000 */
.L_x_38:
[----:B-----5:R-:W-:Y:S01]  /*2d40*/  HADD2.F32 R123, -RZ, R226.H0_H0 ;  /* 0x200000e2ff7b7230 */ /* 0x020fe20000004100 */
[----:B------:R-:W-:Y:S01]  /*2d50*/  ISETP.GT.AND P1, PT, R3, 0x9, P0 ;  /* 0x000000090300780c */ /* 0x000fe20000724270 */
[----:B--2---:R-:W-:Y:S01]  /*2d60*/  @P2 IMAD.MOV.U32 R122, RZ, RZ, R224 ;  /* 0x000000ffff7a2224 */ /* 0x004fe200078e00e0 */
[----:B------:R-:W-:Y:S02]  /*2d70*/  BSSY B1, `(.L_x_40) ;  /* 0x0000009000017945 */ /* 0x000fe40003800000 */
[----:B------:R-:W-:-:S04]  /*2d80*/  FMUL R123, R123, R216 ;  /* 0x000000d87b7b7220 */ /* 0x000fc80000400000 */
[----:B------:R-:W-:-:S05]  /*2d90*/  FFMA R123, R126, R217, R123 ;  /* 0x000000d97e7b7223 */ /* 0x000fca000000007b */
[----:B------:R-:W-:-:S04]  /*2da0*/  F2FP.F16.F32.PACK_AB R123, RZ, R123 ;  /* 0x0000007bff7b723e */ /* 0x000fc800000000ff */
[----:B------:R-:W-:Y:S02]  /*2db0*/  PRMT R124, R123, 0x7610, R124 ;  /* 0x000076107b7c7816 */ /* 0x000fe4000000007c */
[----:B------:R-:W-:-:S05]  /*2dc0*/  @P2 MOV R123, R225 ;  /* 0x000000e1007b2202 */ /* 0x000fca0000000f00 */
[----:B------:R2:W-:Y:S01]  /*2dd0*/  @P2 STG.E.U16 desc[UR36][R122.64+0x10], R124 ;  /* 0x0000107c7a002986 */ /* 0x0005e2000c101524 */
[----:B------:R-:W-:Y:S05]  /*2de0*/  @!P1 BRA `(.L_x_41) ;  /* 0x0000000000049947 */ /* 0x000fea0003800000 */
[----:B------:R0:W5:Y:S02]  /*2df0*/  LDG.E.LTC128B.U16 R226, desc[UR36][R222.64+0x12] ;  /* 0x00001224dee27981 */ /* 0x000164000c1e1520 */
.L_x_41:
[----:B------:R-:W-:Y:S05]  /*2e00*/  BSYNC B1 ;  /* 0x0000000000017941 */ /* 0x000fea0003800000 */
.L_x_40:
[----:B--2--5:R-:W-:Y:S01]  /*2e10*/  HADD2.F32 R123, -RZ, R226.H0_H0 ;  /* 0x200000e2ff7b7230 */ /* 0x024fe20000004100 */
[----:B------:R-:W-:Y:S01]  /*2e20*/  ISETP.GT.AND P2, PT, R3, 0x10, P3 ;  /* 0x000000100300780c */ /* 0x000fe20001f44270 */
[----:B------:R-:W-:Y:S03]  /*2e30*/  BSSY B1, `(.L_x_42) ;  /* 0x000000a000017945 */ /* 0x000fe60003800000 */
[----:B------:R-:W-:Y:S01]  /*2e40*/  FMUL R122, R123, R216 ;  /* 0x000000d87b7a7220 */ /* 0x000fe20000400000 */
[----:B------:R-:W-:-:S03]  /*2e50*/  @P1 IMAD.MOV.U32 R123, RZ, RZ, R225 ;  /* 0x000000ffff7b1224 */ /* 0x000fc600078e00e1 */
[----:B------:R-:W-:-:S05]  /*2e60*/  FFMA R122, R127, R217, R122 ;  /* 0x000000d97f7a7223 */ /* 0x000fca000000007a */
[----:B------:R-:W-:-:S04]  /*2e70*/  F2FP.F16.F32.PACK_AB R122, RZ, R122 ;  /* 0x0000007aff7a723e */ /* 0x000fc800000000ff */
[----:B------:R-:W-:Y:S01]  /*2e80*/  PRMT R124, R122, 0x7610, R124 ;  /* 0x000076107a7c7816 */ /* 0x000fe2000000007c */
[----:B------:R-:W-:-:S05]  /*2e90*/  @P1 IMAD.MOV.U32 R122, RZ, RZ, R224 ;  /* 0x000000ffff7a1224 */ /* 0x000fca00078e00e0 */
[----:B------:R2:W-:Y:S01]  /*2ea0*/  @P1 STG.E.U16 desc[UR36][R122.64+0x12], R124 ;  /* 0x0000127c7a001986 */ /* 0x0005e2000c101524 */
[----:B------:R-:W-:Y:S05]  /*2eb0*/  @!P2 BRA `(.L_x_43) ;  /* 0x000000000004a947 */ /* 0x000fea0003800000 */
[----:B------:R0:W5:Y:S02]  /*2ec0*/  LDG.E.LTC128B.U16 R226, desc[UR36][R6.64+0x20] ;  /* 0x0000202406e27981 */ /* 0x000164000c1e1520 */
.L_x_43:
[----:B------:R-:W-:Y:S05]  /*2ed0*/  BSYNC B1 ;  /* 0x0000000000017941 */ /* 0x000fea0003800000 */
.L_x_42:
        /* <DEDUP_REMOVED lines=9> */
.L_x_45:
[----:B------:R-:W-:Y:S05]  /*2f70*/  BSYNC B1 ;  /* 0x0000000000017941 */ /* 0x000fea0003800000 */
.L_x_44:
        /* <DEDUP_REMOVED lines=9> */
.L_x_47:
[----:B------:R-:W-:Y:S05]  /*3010*/  BSYNC B1 ;  /* 0x0000000000017941 */ /* 0x000fea0003800000 */
.L_x_46:
[----:B-----5:R-:W-:Y:S01]  /*3020*/  HADD2.F32 R123, -RZ, R226.H0_H0 ;  /* 0x200000e2ff7b7230 */ /* 0x020fe20000004100 */
[----:B------:R-:W-:Y:S01]  /*3030*/  ISETP.GT.AND P1, PT, R3, 0x11, P0 ;  /* 0x000000110300780c */ /* 0x000fe20000724270 */
[----:B--2---:R-:W-:Y:S01]  /*3040*/  @P2 IMAD.MOV.U32 R122, RZ, RZ, R224 ;  /* 0x000000ffff7a2224 */ /* 0x004fe200078e00e0 */
[----:B------:R-:W-:Y:S02]  /*3050*/  BSSY B1, `(.L_x_48) ;  /* 0x0000009000017945 */ /* 0x000fe40003800000 */
[----:B------:R-:W-:-:S04]  /*3060*/  FMUL R123, R123, R216 ;  /* 0x000000d87b7b7220 */ /* 0x000fc80000400000 */
[----:B------:R-:W-:-:S05]  /*3070*/  FFMA R123, R130, R217, R123 ;  /* 0x000000d9827b7223 */ /* 0x000fca000000007b */
[----:B------:R-:W-:-:S04]  /*3080*/  F2FP.F16.F32.PACK_AB R123, RZ, R123 ;  /* 0x0000007bff7b723e */ /* 0x000fc800000000ff */
[----:B------:R-:W-:Y:S01]  /*3090*/  PRMT R124, R123, 0x7610, R124 ;  /* 0x000076107b7c7816 */ /* 0x000fe2000000007c */
[----:B------:R-:W-:-:S05]  /*30a0*/  @P2 IMAD.MOV.U32 R123, RZ, RZ, R225 ;  /* 0x000000ffff7b2224 */ /* 0x000fca00078e00e1 */
[----:B------:R2:W-:Y:S01]  /*30b0*/  @P2 STG.E.U16 desc[UR36][R122.64+0x20], R124 ;  /* 0x0000207c7a002986 */ /* 0x0005e2000c101524 */
[----:B------:R-:W-:Y:S05]  /*30c0*/  @!P1 BRA `(.L_x_49) ;  /* 0x0000000000049947 */ /* 0x000fea0003800000 */
[----:B------:R0:W5:Y:S02]  /*30d0*/  LDG.E.LTC128B.U16 R226, desc[UR36][R222.64+0x22] ;  /* 0x00002224dee27981 */ /* 0x000164000c1e1520 */
.L_x_49:
[----:B------:R-:W-:Y:S05]  /*30e0*/  BSYNC B1 ;  /* 0x0000000000017941 */ /* 0x000fea0003800000 */
.L_x_48:
[----:B--2--5:R-:W-:Y:S01]  /*30f0*/  HADD2.F32 R123, -RZ, R226.H0_H0 ;  /* 0x200000e2ff7b7230 */ /* 0x024fe20000004100 */
[----:B------:R-:W-:Y:S01]  /*3100*/  ISETP.GT.AND P2, PT, R3, 0x18, P3 ;  /* 0x000000180300780c */ /* 0x000fe20001f44270 */
[----:B------:R-:W-:Y:S03]  /*3110*/  BSSY B1, `(.L_x_50) ;  /* 0x000000a000017945 */ /* 0x000fe60003800000 */
[----:B------:R-:W-:Y:S01]  /*3120*/  FMUL R122, R123, R216 ;  /* 0x000000d87b7a7220 */ /* 0x000fe20000400000 */
[----:B------:R-:W-:-:S03]  /*3130*/  @P1 IMAD.MOV.U32 R123, RZ, RZ, R225 ;  /* 0x000000ffff7b1224 */ /* 0x000fc600078e00e1 */
[----:B------:R-:W-:-:S05]  /*3140*/  FFMA R122, R131, R217, R122 ;  /* 0x000000d9837a7223 */ /* 0x000fca000000007a */
[----:B------:R-:W-:-:S04]  /*3150*/  F2FP.F16.F32.PACK_AB R122, RZ, R122 ;  /* 0x0000007aff7a723e */ /* 0x000fc800000000ff */
[----:B------:R-:W-:Y:S02]  /*3160*/  PRMT R124, R122, 0x7610, R124 ;  /* 0x000076107a7c7816 */ /* 0x000fe4000000007c */
[----:B------:R-:W-:-:S05]  /*3170*/  @P1 MOV R122, R224 ;  /* 0x000000e0007a1202 */ /* 0x000fca0000000f00 */
[----:B------:R2:W-:Y:S01]  /*3180*/  @P1 STG.E.U16 desc[UR36][R122.64+0x22], R124 ;  /* 0x0000227c7a001986 */ /* 0x0005e2000c101524 */
[----:B------:R-:W-:Y:S05]  /*3190*/  @!P2 BRA `(.L_x_51) ;  /* 0x000000000004a947 */ /* 0x000fea0003800000 */
[----:B------:R0:W5:Y:S02]  /*31a0*/  LDG.E.LTC128B.U16 R226, desc[UR36][R6.64+0x30] ;  /* 0x0000302406e27981 */ /* 0x000164000c1e1520 */
.L_x_51:
[----:B------:R-:W-:Y:S05]  /*31b0*/  BSYNC B1 ;  /* 0x0000000000017941 */ /* 0x000fea0003800000 */
.L_x_50:
        /* <DEDUP_REMOVED lines=9> */
.L_x_53:
[----:B------:R-:W-:Y:S05]  /*3250*/  BSYNC B1 ;  /* 0x0000000000017941 */ /* 0x000fea0003800000 */
.L_x_52:
        /* <DEDUP_REMOVED lines=9> */
.L_x_55:
[----:B------:R-:W-:Y:S05]  /*32f0*/  BSYNC B1 ;  /* 0x0000000000017941 */ /* 0x000fea0003800000 */
.L_x_54:
        /* <DEDUP_REMOVED lines=12> */
.L_x_57:
[----:B------:R-:W-:Y:S05]  /*33c0*/  BSYNC B1 ;  /* 0x0000000000017941 */ /* 0x000fea0003800000 */
.L_x_56:
[----:B--2--5:R-:W-:Y:S01]  /*33d0*/  HADD2.F32 R123, -RZ, R226.H0_H0 ;  /* 0x200000e2ff7b7230 */ /* 0x024fe20000004100 */
[----:B------:R-:W-:Y:S01]  /*33e0*/  ISETP.GT.AND P2, PT, R3, 0x20, P3 ;  /* 0x000000200300780c */ /* 0x000fe20001f44270 */
[----:B------:R-:W-:Y:S03]  /*33f0*/  BSSY B1, `(.L_x_58) ;  /* 0x000000a000017945 */ /* 0x000fe60003800000 */
[----:B------:R-:W-:Y:S01]  /*3400*/  FMUL R122, R123, R216 ;  /* 0x000000d87b7a7220 */ /* 0x000fe20000400000 */
[----:B------:R-:W-:-:S03]  /*3410*/  @P1 MOV R123, R225 ;  /* 0x000000e1007b1202 */ /* 0x000fc60000000f00 */
[----:B------:R-:W-:-:S05]  /*3420*/  FFMA R122, R135, R217, R122 ;  /* 0x000000d9877a7223 */ /* 0x000fca000000007a */
[----:B------:R-:W-:-:S04]  /*3430*/  F2FP.F16.F32.PACK_AB R122, RZ, R122 ;  /* 0x0000007aff7a723e */ /* 0x000fc800000000ff */
[----:B------:R-:W-:Y:S01]  /*3440*/  PRMT R124, R122, 0x7610, R124 ;  /* 0x000076107a7c7816 */ /* 0x000fe2000000007c */
[----:B------:R-:W-:-:S05]  /*3450*/  @P1 IMAD.MOV.U32 R122, RZ, RZ, R224 ;  /* 0x000000ffff7a1224 */ /* 0x000fca00078e00e0 */
[----:B------:R2:W-:Y:S01]  /*3460*/  @P1 STG.E.U16 desc[UR36][R122.64+0x32], R124 ;  /* 0x0000327c7a001986 */ /* 0x0005e2000c101524 */
[----:B------:R-:W-:Y:S05]  /*3470*/  @!P2 BRA `(.L_x_59) ;  /* 0x000000000004a947 */ /* 0x000fea0003800000 */
[----:B------:R0:W5:Y:S02]  /*3480*/  LDG.E.LTC128B.U16 R226, desc[UR36][R6.64+0x40] ;  /* 0x0000402406e27981 */ /* 0x000164000c1e1520 */
.L_x_59:
[----:B------:R-:W-:Y:S05]  /*3490*/  BSYNC B1 ;  /* 0x0000000000017941 */ /* 0x000fea0003800000 */
.L_x_58:
        /* <DEDUP_REMOVED lines=9> */
.L_x_61:
[----:B------:R-:W-:Y:S05]  /*3530*/  BSYNC B1 ;  /* 0x0000000000017941 */ /* 0x000fea0003800000 */
.L_x_60:
        /* <DEDUP_REMOVED lines=9> */
.L_x_63:
[----:B------:R-:W-:Y:S05]  /*35d0*/  BSYNC B1 ;  /* 0x0000000000017941 */ /* 0x000fea0003800000 */
.L_x_62:
        /* <DEDUP_REMOVED lines=12> */
.L_x_65:
[----:B------:R-:W-:Y:S05]  /*36a0*/  BSYNC B1 ;  /* 0x0000000000017941 */ /* 0x000fea0003800000 */
.L_x_64:
        /* <DEDUP_REMOVED lines=12> */
.L_x_67:
[----:B------:R-:W-:Y:S05]  /*3770*/  BSYNC B1 ;  /* 0x0000000000017941 */ /* 0x000fea0003800000 */
.L_x_66:
        /* <DEDUP_REMOVED lines=9> */
.L_x_69:
[----:B------:R-:W-:Y:S05]  /*3810*/  BSYNC B1 ;  /* 0x0000000000017941 */ /* 0x000fea0003800000 */
.L_x_68:
        /* <DEDUP_REMOVED lines=9> */
.L_x_71:
[----:B------:R-:W-:Y:S05]  /*38b0*/  BSYNC B1 ;  /* 0x0000000000017941 */ /* 0x000fea0003800000 */
.L_x_70:
[----:B-----5:R-:W-:Y:S01]  /*38c0*/  HADD2.F32 R123, -RZ, R226.H0_H0 ;  /* 0x200000e2ff7b7230 */ /* 0x020fe20000004100 */
[----:B--2---:R-:W-:Y:S01]  /*38d0*/  @P2 MOV R122, R224 ;  /* 0x000000e0007a2202 */ /* 0x004fe20000000f00 */
[----:B------:R-:W-:Y:S01]  /*38e0*/  BSSY B1, `(.L_x_72) ;  /* 0x000000a000017945 */ /* 0x000fe20003800000 */
[----:B------:R-:W-:Y:S02]  /*38f0*/  ISETP.GT.AND P1, PT, R3, 0x29, P0 ;  /* 0x000000290300780c */ /* 0x000fe40000724270 */
        /* <DEDUP_REMOVED lines=8> */
.L_x_73:
[----:B------:R-:W-:Y:S05]  /*3980*/  BSYNC B1 ;  /* 0x0000000000017941 */ /* 0x000fea0003800000 */
.L_x_72:
        /* <DEDUP_REMOVED lines=12> */
.L_x_75:
[----:B------:R-:W-:Y:S05]  /*3a50*/  BSYNC B1 ;  /* 0x0000000000017941 */ /* 0x000fea0003800000 */
.L_x_74:
        /* <DEDUP_REMOVED lines=9> */
.L_x_77:
[----:B------:R-:W-:Y:S05]  /*3af0*/  BSYNC B1 ;  /* 0x0000000000017941 */ /* 0x000fea0003800000 */
.L_x_76:
        /* <DEDUP_REMOVED lines=9> */
.L_x_79:
[----:B------:R-:W-:Y:S05]  /*3b90*/  BSYNC B1 ;  /* 0x0000000000017941 */ /* 0x000fea0003800000 */
.L_x_78:
        /* <DEDUP_REMOVED lines=12> */
.L_x_81:
[----:B------:R-:W-:Y:S05]  /*3c60*/  BSYNC B1 ;  /* 0x0000000000017941 */ /* 0x000fea0003800000 */
.L_x_80:
        /* <DEDUP_REMOVED lines=12> */
.L_x_83:
[----:B------:R-:W-:Y:S05]  /*3d30*/  BSYNC B1 ;  /* 0x0000000000017941 */ /* 0x000fea0003800000 */
.L_x_82:
        /* <DEDUP_REMOVED lines=9> */
.L_x_85:
[----:B------:R-:W-:Y:S05]  /*3dd0*/  BSYNC B1 ;  /* 0x0000000000017941 */ /* 0x000fea0003800000 */
.L_x_84:
        /* <DEDUP_REMOVED lines=9> */
.L_x_87:
[----:B------:R-:W-:Y:S05]  /*3e70*/  BSYNC B1 ;  /* 0x0000000000017941 */ /* 0x000fea0003800000 */
.L_x_86:
        /* <DEDUP_REMOVED lines=12> */
.L_x_89:
[----:B------:R-:W-:Y:S05]  /*3f40*/  BSYNC B1 ;  /* 0x0000000000017941 */ /* 0x000fea0003800000 */
.L_x_88:
        /* <DEDUP_REMOVED lines=12> */
.L_x_91:
[----:B------:R-:W-:Y:S05]  /*4010*/  BSYNC B1 ;  /* 0x0000000000017941 */ /* 0x000fea0003800000 */
.L_x_90:
        /* <DEDUP_REMOVED lines=9> */
.L_x_93:
[----:B------:R-:W-:Y:S05]  /*40b0*/  BSYNC B1 ;  /* 0x0000000000017941 */ /* 0x000fea0003800000 */
.L_x_92:
        /* <DEDUP_REMOVED lines=9> */
.L_x_95:
[----:B------:R-:W-:Y:S05]  /*4150*/  BSYNC B1 ;  /* 0x0000000000017941 */ /* 0x000fea0003800000 */
.L_x_94:
        /* <DEDUP_REMOVED lines=12> */
.L_x_97:
[----:B------:R-:W-:Y:S05]  /*4220*/  BSYNC B1 ;  /* 0x0000000000017941 */ /* 0x000fea0003800000 */
.L_x_96:
        /* <DEDUP_REMOVED lines=12> */
.L_x_99:
[----:B------:R-:W-:Y:S05]  /*42f0*/  BSYNC B1 ;  /* 0x0000000000017941 */ /* 0x000fea0003800000 */
.L_x_98:
        /* <DEDUP_REMOVED lines=9> */
.L_x_101:
[----:B------:R-:W-:Y:S05]  /*4390*/  BSYNC B1 ;  /* 0x0000000000017941 */ /* 0x000fea0003800000 */
.L_x_100:
        /* <DEDUP_REMOVED lines=9> */
.L_x_103:
[----:B------:R-:W-:Y:S05]  /*4430*/  BSYNC B1 ;  /* 0x0000000000017941 */ /* 0x000fea0003800000 */
.L_x_102:
        /* <DEDUP_REMOVED lines=12> */
.L_x_105:
[----:B------:R-:W-:Y:S05]  /*4500*/  BSYNC B1 ;  /* 0x0000000000017941 */ /* 0x000fea0003800000 */
.L_x_104:
        /* <DEDUP_REMOVED lines=12> */
.L_x_107:
[----:B------:R-:W-:Y:S05]  /*45d0*/  BSYNC B1 ;  /* 0x0000000000017941 */ /* 0x000fea0003800000 */
.L_x_106:
        /* <DEDUP_REMOVED lines=9> */
.L_x_109:
[----:B------:R-:W-:Y:S05]  /*4670*/  BSYNC B1 ;  /* 0x0000000000017941 */ /* 0x000fea0003800000 */
.L_x_108:
        /* <DEDUP_REMOVED lines=9> */
.L_x_111:
[----:B------:R-:W-:Y:S05]  /*4710*/  BSYNC B1 ;  /* 0x0000000000017941 */ /* 0x000fea0003800000 */
.L_x_110:
        /* <DEDUP_REMOVED lines=12> */
.L_x_113:
[----:B------:R-:W-:Y:S05]  /*47e0*/  BSYNC B1 ;  /* 0x0000000000017941 */ /* 0x000fea0003800000 */
.L_x_112:
        /* <DEDUP_REMOVED lines=12> */
.L_x_115:
[----:B------:R-:W-:Y:S05]  /*48b0*/  BSYNC B1 ;  /* 0x0000000000017941 */ /* 0x000fea0003800000 */
.L_x_114:
        /* <DEDUP_REMOVED lines=9> */
.L_x_117:
[----:B------:R-:W-:Y:S05]  /*4950*/  BSYNC B1 ;  /* 0x0000000000017941 */ /* 0x000fea0003800000 */
.L_x_116:
        /* <DEDUP_REMOVED lines=9> */
.L_x_119:
[----:B------:R-:W-:Y:S05]  /*49f0*/  BSYNC B1 ;  /* 0x0000000000017941 */ /* 0x000fea0003800000 */
.L_x_118:
        /* <DEDUP_REMOVED lines=12> */
.L_x_121:
[----:B------:R-:W-:Y:S05]  /*4ac0*/  BSYNC B1 ;  /* 0x0000000000017941 */ /* 0x000fea0003800000 */
.L_x_120:
        /* <DEDUP_REMOVED lines=12> */
.L_x_123:
[----:B------:R-:W-:Y:S05]  /*4b90*/  BSYNC B1 ;  /* 0x0000000000017941 */ /* 0x000fea0003800000 */
.L_x_122:
        /* <DEDUP_REMOVED lines=9> */
.L_x_125:
[----:B------:R-:W-:Y:S05]  /*4c30*/  BSYNC B1 ;  /* 0x0000000000017941 */ /* 0x000fea0003800000 */
.L_x_124:
        /* <DEDUP_REMOVED lines=9> */
.L_x_127:
[----:B------:R-:W-:Y:S05]  /*4cd0*/  BSYNC B1 ;  /* 0x0000000000017941 */ /* 0x000fea0003800000 */
.L_x_126:
        /* <DEDUP_REMOVED lines=12> */
.L_x_129:
[----:B------:R-:W-:Y:S05]  /*4da0*/  BSYNC B1 ;  /* 0x0000000000017941 */ /* 0x000fea0003800000 */
.L_x_128:
        /* <DEDUP_REMOVED lines=12> */
.L_x_131:
[----:B------:R-:W-:Y:S05]  /*4e70*/  BSYNC B1 ;  /* 0x0000000000017941 */ /* 0x000fea0003800000 */
.L_x_130:
        /* <DEDUP_REMOVED lines=9> */
.L_x_133:
[----:B------:R-:W-:Y:S05]  /*4f10*/  BSYNC B1 ;  /* 0x0000000000017941 */ /* 0x000fea0003800000 */
.L_x_132:
        /* <DEDUP_REMOVED lines=9> */
.L_x_135:
[----:B------:R-:W-:Y:S05]  /*4fb0*/  BSYNC B1 ;  /* 0x0000000000017941 */ /* 0x000fea0003800000 */
.L_x_134:
        /* <DEDUP_REMOVED lines=12> */
.L_x_137:
[----:B------:R-:W-:Y:S05]  /*5080*/  BSYNC B1 ;  /* 0x0000000000017941 */ /* 0x000fea0003800000 */
.L_x_136:
        /* <DEDUP_REMOVED lines=12> */
.L_x_139:
[----:B------:R-:W-:Y:S05]  /*5150*/  BSYNC B1 ;  /* 0x0000000000017941 */ /* 0x000fea0003800000 */
.L_x_138:
        /* <DEDUP_REMOVED lines=9> */
.L_x_141:
[----:B------:R-:W-:Y:S05]  /*51f0*/  BSYNC B1 ;  /* 0x0000000000017941 */ /* 0x000fea0003800000 */
.L_x_140:
        /* <DEDUP_REMOVED lines=9> */
.L_x_143:
[----:B------:R-:W-:Y:S05]  /*5290*/  BSYNC B1 ;  /* 0x0000000000017941 */ /* 0x000fea0003800000 */
.L_x_142:
        /* <DEDUP_REMOVED lines=12> */
.L_x_145:
[----:B------:R-:W-:Y:S05]  /*5360*/  BSYNC B1 ;  /* 0x0000000000017941 */ /* 0x000fea0003800000 */
.L_x_144:
        /* <DEDUP_REMOVED lines=12> */
.L_x_147:
[----:B------:R-:W-:Y:S05]  /*5430*/  BSYNC B1 ;  /* 0x0000000000017941 */ /* 0x000fea0003800000 */
.L_x_146:
        /* <DEDUP_REMOVED lines=9> */
.L_x_149:
[----:B------:R-:W-:Y:S05]  /*54d0*/  BSYNC B1 ;  /* 0x0000000000017941 */ /* 0x000fea0003800000 */
.L_x_148:
        /* <DEDUP_REMOVED lines=9> */
.L_x_151:
[----:B------:R-:W-:Y:S05]  /*5570*/  BSYNC B1 ;  /* 0x0000000000017941 */ /* 0x000fea0003800000 */
.L_x_150:
        /* <DEDUP_REMOVED lines=12> */
.L_x_153:
[----:B------:R-:W-:Y:S05]  /*5640*/  BSYNC B1 ;  /* 0x0000000000017941 */ /* 0x000fea0003800000 */
.L_x_152:
        /* <DEDUP_REMOVED lines=12> */
.L_x_155:
[----:B------:R-:W-:Y:S05]  /*5710*/  BSYNC B1 ;  /* 0x0000000000017941 */ /* 0x000fea0003800000 */
.L_x_154:
        /* <DEDUP_REMOVED lines=9> */
.L_x_157:
[----:B------:R-:W-:Y:S05]  /*57b0*/  BSYNC B1 ;  /* 0x0000000000017941 */ /* 0x000fea0003800000 */
.L_x_156:
        /* <DEDUP_REMOVED lines=9> */
.L_x_159:
[----:B------:R-:W-:Y:S05]  /*5850*/  BSYNC B1 ;  /* 0x0000000000017941 */ /* 0x000fea0003800000 */
.L_x_158:
        /* <DEDUP_REMOVED lines=12> */
.L_x_161:
[----:B------:R-:W-:Y:S05]  /*5920*/  BSYNC B1 ;  /* 0x0000000000017941 */ /* 0x000fea0003800000 */
.L_x_160:
        /* <DEDUP_REMOVED lines=12> */
.L_x_163:
[----:B------:R-:W-:Y:S05]  /*59f0*/  BSYNC B1 ;  /* 0x0000000000017941 */ /* 0x000fea0003800000 */
.L_x_162:
        /* <DEDUP_REMOVED lines=9> */
.L_x_165:
[----:B------:R-:W-:Y:S05]  /*5a90*/  BSYNC B1 ;  /* 0x0000000000017941 */ /* 0x000fea0003800000 */
.L_x_164:
        /* <DEDUP_REMOVED lines=9> */
.L_x_167:
[----:B------:R-:W-:Y:S05]  /*5b30*/  BSYNC B1 ;  /* 0x0000000000017941 */ /* 0x000fea0003800000 */
.L_x_166:
        /* <DEDUP_REMOVED lines=12> */
.L_x_169:
[----:B------:R-:W-:Y:S05]  /*5c00*/  BSYNC B1 ;  /* 0x0000000000017941 */ /* 0x000fea0003800000 */
.L_x_168:
        /* <DEDUP_REMOVED lines=12> */
.L_x_171:
[----:B------:R-:W-:Y:S05]  /*5cd0*/  BSYNC B1 ;  /* 0x0000000000017941 */ /* 0x000fea0003800000 */
.L_x_170:
        /* <DEDUP_REMOVED lines=9> */
.L_x_173:
[----:B------:R-:W-:Y:S05]  /*5d70*/  BSYNC B1 ;  /* 0x0000000000017941 */ /* 0x000fea0003800000 */
.L_x_172:
        /* <DEDUP_REMOVED lines=9> */
.L_x_175:
[----:B------:R-:W-:Y:S05]  /*5e10*/  BSYNC B1 ;  /* 0x0000000000017941 */ /* 0x000fea0003800000 */
.L_x_174:
        /* <DEDUP_REMOVED lines=12> */
.L_x_177:
[----:B------:R-:W-:Y:S05]  /*5ee0*/  BSYNC B1 ;  /* 0x0000000000017941 */ /* 0x000fea0003800000 */
.L_x_176:
        /* <DEDUP_REMOVED lines=12> */
.L_x_179:
[----:B------:R-:W-:Y:S05]  /*5fb0*/  BSYNC B1 ;  /* 0x0000000000017941 */ /* 0x000fea0003800000 */
.L_x_178:
        /* <DEDUP_REMOVED lines=9> */
.L_x_181:
[----:B------:R-:W-:Y:S05]  /*6050*/  BSYNC B1 ;  /* 0x0000000000017941 */ /* 0x000fea0003800000 */
.L_x_180:
        /* <DEDUP_REMOVED lines=9> */
.L_x_183:
[----:B------:R-:W-:Y:S05]  /*60f0*/  BSYNC B1 ;  /* 0x0000000000017941 */ /* 0x000fea0003800000 */
.L_x_182:
        /* <DEDUP_REMOVED lines=12> */
.L_x_185:
[----:B------:R-:W-:Y:S05]  /*61c0*/  BSYNC B1 ;  /* 0x0000000000017941 */ /* 0x000fea0003800000 */
.L_x_184:
        /* <DEDUP_REMOVED lines=12> */
.L_x_187:
[----:B------:R-:W-:Y:S05]  /*6290*/  BSYNC B1 ;  /* 0x0000000000017941 */ /* 0x000fea0003800000 */
.L_x_186:
        /* <DEDUP_REMOVED lines=9> */
.L_x_189:
[----:B------:R-:W-:Y:S05]  /*6330*/  BSYNC B1 ;  /* 0x0000000000017941 */ /* 0x000fea0003800000 */
.L_x_188:
        /* <DEDUP_REMOVED lines=9> */
.L_x_191:
[----:B------:R-:W-:Y:S05]  /*63d0*/  BSYNC B1 ;  /* 0x0000000000017941 */ /* 0x000fea0003800000 */
.L_x_190:
        /* <DEDUP_REMOVED lines=12> */
.L_x_193:
[----:B------:R-:W-:Y:S05]  /*64a0*/  BSYNC B1 ;  /* 0x0000000000017941 */ /* 0x000fea0003800000 */
.L_x_192:
        /* <DEDUP_REMOVED lines=12> */
.L_x_195:
[----:B------:R-:W-:Y:S05]  /*6570*/  BSYNC B1 ;  /* 0x0000000000017941 */ /* 0x000fea0003800000 */
.L_x_194:
        /* <DEDUP_REMOVED lines=9> */
.L_x_197:
[----:B------:R-:W-:Y:S05]  /*6610*/  BSYNC B1 ;  /* 0x0000000000017941 */ /* 0x000fea0003800000 */
.L_x_196:
        /* <DEDUP_REMOVED lines=9> */
.L_x_199:
[----:B------:R-:W-:Y:S05]  /*66b0*/  BSYNC B1 ;  /* 0x0000000000017941 */ /* 0x000fea0003800000 */
.L_x_198:
        /* <DEDUP_REMOVED lines=12> */
.L_x_201:
[----:B------:R-:W-:Y:S05]  /*6780*/  BSYNC B1 ;  /* 0x0000000000017941 */ /* 0x000fea0003800000 */
.L_x_200:
        /* <DEDUP_REMOVED lines=12> */
.L_x_203:
[----:B------:R-:W-:Y:S05]  /*6850*/  BSYNC B1 ;  /* 0x0000000000017941 */ /* 0x000fea0003800000 */
.L_x_202:
        /* <DEDUP_REMOVED lines=9> */
.L_x_205:
[----:B------:R-:W-:Y:S05]  /*68f0*/  BSYNC B1 ;  /* 0x0000000000017941 */ /* 0x000fea0003800000 */
.L_x_204:
        /* <DEDUP_REMOVED lines=9> */
.L_x_207:
[----:B------:R-:W-:Y:S05]  /*6990*/  BSYNC B1 ;  /* 0x0000000000017941 */ /* 0x000fea0003800000 */
.L_x_206:
        /* <DEDUP_REMOVED lines=12> */
.L_x_209:
[----:B------:R-:W-:Y:S05]  /*6a60*/  BSYNC B1 ;  /* 0x0000000000017941 */ /* 0x000fea0003800000 */
.L_x_208:
        /* <DEDUP_REMOVED lines=12> */
.L_x_211:
[----:B------:R-:W-:Y:S05]  /*6b30*/  BSYNC B1 ;  /* 0x0000000000017941 */ /* 0x000fea0003800000 */
.L_x_210:
        /* <DEDUP_REMOVED lines=9> */
.L_x_213:
[----:B------:R-:W-:Y:S05]  /*6bd0*/  BSYNC B1 ;  /* 0x0000000000017941 */ /* 0x000fea0003800000 */
.L_x_212:
[----:B0--345:R-:W-:Y:S01]  /*6be0*/  HADD2.F32 R7, -RZ, R226.H0_H0 ;  /* 0x200000e2ff077230 */ /* 0x039fe20000004100 */
        /* <DEDUP_REMOVED lines=11> */
.L_x_215:
[----:B------:R-:W-:Y:S05]  /*6ca0*/  BSYNC B1 ;  /* 0x0000000000017941 */ /* 0x000fea0003800000 */
.L_x_214:
[----:B0----5:R-:W-:Y:S01]  /*6cb0*/  HADD2.F32 R7, -RZ, R226.H0_H0 ;  /* 0x200000e2ff077230 */ /* 0x021fe20000004100 */
[----:B------:R-:W-:Y:S01]  /*6cc0*/  ISETP.GT.AND P1, PT, R3, 0xb9, P0 ;  /* 0x000000b90300780c */ /* 0x000fe20000724270 */
[----:B------:R-:W-:Y:S01]  /*6cd0*/  @P2 IMAD.MOV.U32 R6, RZ, RZ, R224 ;  /* 0x000000ffff062224 */ /* 0x000fe200078e00e0 */
[----:B------:R-:W-:Y:S01]  /*6ce0*/  BSSY B1, `(.L_x_216) ;  /* 0x000000a000017945 */ /* 0x000fe20003800000 */
[----:B------:R-:W-:Y:S01]  /*6cf0*/  IADD3 R127, P0, R220, 0x80, RZ ;  /* 0x00000080dc7f7810 */ /* 0x000fe20007f1e0ff */
        /* <DEDUP_REMOVED lines=8> */
.L_x_217:
[----:B------:R-:W-:Y:S05]  /*6d80*/  BSYNC B1 ;  /* 0x0000000000017941 */ /* 0x000fea0003800000 */
.L_x_216:
[----:B0----5:R-:W-:Y:S01]  /*6d90*/  HADD2.F32 R7, -RZ, R226.H0_H0 ;  /* 0x200000e2ff077230 */ /* 0x021fe20000004100 */
[----:B------:R-:W-:Y:S01]  /*6da0*/  BSSY B1, `(.L_x_218) ;  /* 0x0000011000017945 */ /* 0x000fe20003800000 */
[----:B------:R-:W-:Y:S01]  /*6db0*/  IMAD.X R221, RZ, RZ, R221, P0 ;  /* 0x000000ffffdd7224 */ /* 0x000fe200000e06dd */
[----:B------:R-:W-:Y:S02]  /*6dc0*/  ISETP.GT.AND P0, PT, R0, 0x80, PT ;  /* 0x000000800000780c */ /* 0x000fe40003f04270 */
[----:B------:R-:W-:Y:S01]  /*6dd0*/  FMUL R6, R7, R216 ;  /* 0x000000d807067220 */ /* 0x000fe20000400000 */
[----:B------:R-:W-:Y:S01]  /*6de0*/  IMAD R122, R221, R20, RZ ;  /* 0x00000014dd7a7224 */ /* 0x000fe200078e02ff */
[----:B------:R-:W-:Y:S02]  /*6df0*/  ISETP.GT.AND P3, PT, R3, RZ, P0 ;  /* 0x000000ff0300720c */ /* 0x000fe40000764270 */
[----:B------:R-:W-:Y:S01]  /*6e00*/  FFMA R215, R215, R217, R6 ;  /* 0x000000d9d7d77223 */ /* 0x000fe20000000006 */
[----:B------:R-:W-:-:S02]  /*6e10*/  IMAD R125, R127, R21, R122 ;  /* 0x000000157f7d7224 */ /* 0x000fc400078e027a */
[----:B------:R-:W-:Y:S02]  /*6e20*/  IMAD.WIDE.U32 R6, R127, R20, R10 ;  /* 0x000000147f067225 */ /* 0x000fe400078e000a */
[----:B------:R-:W-:Y:S02]  /*6e30*/  F2FP.F16.F32.PACK_AB R215, RZ, R215 ;  /* 0x000000d7ffd7723e */ /* 0x000fe400000000ff */
[----:B------:R-:W-:Y:S01]  /*6e40*/  IMAD.IADD R7, R7, 0x1, R125 ;  /* 0x0000000107077824 */ /* 0x000fe200078e027d */
[C---:B------:R-:W-:Y:S02]  /*6e50*/  LEA R122, P2, R6.reuse, R14, 0x1 ;  /* 0x0000000e067a7211 */ /* 0x040fe400078408ff */
[----:B------:R0:W-:Y:S02]  /*6e60*/  @P1 STG.E.U16 desc[UR36][R224.64+0x172], R215 ;  /* 0x000172d7e0001986 */ /* 0x0001e4000c101524 */
[----:B--2---:R-:W-:Y:S01]  /*6e70*/  LEA.HI.X R123, R6, R15, R7, 0x1, P2 ;  /* 0x0000000f067b7211 */ /* 0x004fe200010f0c07 */
[----:B------:R-:W-:Y:S01]  /*6e80*/  IMAD.WIDE.U32 R6, R127, R20, R4 ;  /* 0x000000147f067225 */ /* 0x000fe200078e0004 */
[----:B------:R-:W-:Y:S07]  /*6e90*/  @!P3 BRA `(.L_x_219) ;  /* 0x000000000004b947 */ /* 0x000fee0003800000 */
[----:B------:R2:W5:Y:S02]  /*6ea0*/  LDG.E.LTC128B.U16 R226, desc[UR36][R122.64] ;  /* 0x000000247ae27981 */ /* 0x000564000c1e1520 */
.L_x_219:
[----:B------:R-:W-:Y:S05]  /*6eb0*/  BSYNC B1 ;  /* 0x0000000000017941 */ /* 0x000fea0003800000 */
.L_x_218:
[----:B-----5:R-:W-:Y:S01]  /*6ec0*/  HADD2.F32 R21, -RZ, R226.H0_H0 ;  /* 0x200000e2ff157230 */ /* 0x020fe20000004100 */
[----:B------:R-:W-:Y:S01]  /*6ed0*/  ISETP.GT.AND P2, PT, R3, 0x1, P0 ;  /* 0x000000010300780c */ /* 0x000fe20000744270 */
[----:B------:R-:W-:Y:S01]  /*6ee0*/  IMAD.IADD R7, R125, 0x1, R7 ;  /* 0x000000017d077824 */ /* 0x000fe200078e0207 */
[----:B------:R-:W-:Y:S01]  /*6ef0*/  BSSY B1, `(.L_x_220) ;  /* 0x0000010000017945 */ /* 0x000fe20003800000 */
[----:B------:R-:W-:Y:S02]  /*6f00*/  IMAD.U32 R129, RZ, RZ, UR4 ;  /* 0x00000004ff817e24 */ /* 0x000fe4000f8e00ff */
[----:B------:R-:W-:Y:S01]  /*6f10*/  FMUL R21, R21, R216 ;  /* 0x000000d815157220 */ /* 0x000fe20000400000 */
[----:B--2---:R-:W-:Y:S01]  /*6f20*/  IMAD.WIDE.U32 R122, R218, UR41, R6 ;  /* 0x00000029da7a7c25 */ /* 0x004fe2000f8e0006 */
[----:B------:R-:W-:-:S03]  /*6f30*/  MOV R7, UR4 ;  /* 0x0000000400077c02 */ /* 0x000fc60008000f00 */
[----:B------:R-:W-:Y:S01]  /*6f40*/  FFMA R21, R24, R217, R21 ;  /* 0x000000d918157223 */ /* 0x000fe20000000015 */
[----:B------:R-:W-:Y:S01]  /*6f50*/  IMAD.U32 R124, RZ, RZ, UR5 ;  /* 0x00000005ff7c7e24 */ /* 0x000fe2000f8e00ff */
[----:B------:R-:W-:Y:S01]  /*6f60*/  LEA R6, P1, R129, R8, 0x8 ;  /* 0x0000000881067211 */ /* 0x000fe200078240ff */
[----:B------:R-:W-:Y:S01]  /*6f70*/  IMAD.IADD R24, R219, 0x1, R123 ;  /* 0x00000001db187824 */ /* 0x000fe200078e027b */
[C---:B------:R-:W-:Y:S02]  /*6f80*/  LEA R8, P4, R122.reuse, R14, 0x1 ;  /* 0x0000000e7a087211 */ /* 0x040fe400078808ff */
[----:B------:R-:W-:Y:S02]  /*6f90*/  F2FP.F16.F32.PACK_AB R21, RZ, R21 ;  /* 0x00000015ff15723e */ /* 0x000fe400000000ff */
[----:B------:R-:W-:Y:S02]  /*6fa0*/  LEA.HI.X R7, R7, R9, R124, 0x8, P1 ;  /* 0x0000000907077211 */ /* 0x000fe400008f447c */
[----:B------:R-:W-:-:S03]  /*6fb0*/  LEA.HI.X R9, R122, R15, R24, 0x1, P4 ;  /* 0x0000000f7a097211 */ /* 0x000fc600020f0c18 */
[----:B------:R2:W-:Y:S01]  /*6fc0*/  @P3 STG.E.U16 desc[UR36][R6.64], R21 ;  /* 0x0000001506003986 */ /* 0x0005e2000c101524 */
[----:B------:R-:W-:Y:S05]  /*6fd0*/  @!P2 BRA `(.L_x_221) ;  /* 0x000000000004a947 */ /* 0x000fea0003800000 */
[----:B------:R0:W5:Y:S02]  /*6fe0*/  LDG.E.LTC128B.U16 R226, desc[UR36][R8.64+0x2] ;  /* 0x0000022408e27981 */ /* 0x000164000c1e1520 */
.L_x_221:
[----:B------:R-:W-:Y:S05]  /*6ff0*/  BSYNC B1 ;  /* 0x0000000000017941 */ /* 0x000fea0003800000 */
.L_x_220:
[----:B-----5:R-:W-:Y:S01]  /*7000*/  HADD2.F32 R13, -RZ, R226.H0_H0 ;  /* 0x200000e2ff0d7230 */ /* 0x020fe20000004100 */
[----:B------:R-:W-:Y:S01]  /*7010*/  ISETP.GT.AND P1, PT, R0, 0x88, PT ;  /* 0x000000880000780c */ /* 0x000fe20003f24270 */
[----:B--2---:R-:W-:Y:S01]  /*7020*/  IMAD.WIDE.U32 R20, R127, R20, R120 ;  /* 0x000000147f147225 */ /* 0x004fe200078e0078 */
[----:B------:R-:W-:Y:S03]  /*7030*/  BSSY B1, `(.L_x_222) ;  /* 0x000000e000017945 */ /* 0x000fe60003800000 */
[----:B------:R-:W-:Y:S01]  /*7040*/  FMUL R10, R13, R216 ;  /* 0x000000d80d0a7220 */ /* 0x000fe20000400000 */
[----:B------:R-:W-:Y:S01]  /*7050*/  ISETP.GT.AND P3, PT, R3, RZ, P1 ;  /* 0x000000ff0300720c */ /* 0x000fe20000f64270 */
[----:B------:R-:W-:Y:S01]  /*7060*/  IMAD.IADD R125, R125, 0x1, R21 ;  /* 0x000000017d7d7824 */ /* 0x000fe200078e0215 */
[-C--:B------:R-:W-:Y:S01]  /*7070*/  IADD3 R13, P5, R12, R20.reuse, RZ ;  /* 0x000000140c0d7210 */ /* 0x080fe20007fbe0ff */
[----:B------:R-:W-:Y:S01]  /*7080*/  FFMA R10, R25, R217, R10 ;  /* 0x000000d9190a7223 */ /* 0x000fe2000000000a */
[----:B------:R-:W-:-:S03]  /*7090*/  IADD3 R12, P4, R4, R20, RZ ;  /* 0x00000014040c7210 */ /* 0x000fc60007f9e0ff */
[----:B------:R-:W-:Y:S01]  /*70a0*/  IMAD.X R0, R125, 0x1, R11, P5 ;  /* 0x000000017d007824 */ /* 0x000fe200028e060b */
[----:B------:R-:W-:Y:S02]  /*70b0*/  F2FP.F16.F32.PACK_AB R20, RZ, R10 ;  /* 0x0000000aff14723e */ /* 0x000fe400000000ff */
[----:B------:R-:W-:-:S03]  /*70c0*/  LEA R10, P5, R13, R14, 0x1 ;  /* 0x0000000e0d0a7211 */ /* 0x000fc600078a08ff */
[----:B------:R2:W-:Y:S01]  /*70d0*/  @P2 STG.E.U16 desc[UR36][R6.64+0x2], R20 ;  /* 0x0000021406002986 */ /* 0x0005e2000c101524 */
[----:B------:R-:W-:Y:S01]  /*70e0*/  LEA.HI.X R11, R13, R15, R0, 0x1, P5 ;  /* 0x0000000f0d0b7211 */ /* 0x000fe200028f0c00 */
[----:B------:R-:W-:Y:S08]  /*70f0*/  @!P3 BRA `(.L_x_223) ;  /* 0x000000000004b947 */ /* 0x000ff00003800000 */
[----:B------:R0:W5:Y:S02]  /*7100*/  LDG.E.LTC128B.U16 R226, desc[UR36][R10.64] ;  /* 0x000000240ae27981 */ /* 0x000164000c1e1520 */
.L_x_223:
[----:B------:R-:W-:Y:S05]  /*7110*/  BSYNC B1 ;  /* 0x0000000000017941 */ /* 0x000fea0003800000 */
.L_x_222:
[----:B0----5:R-:W-:Y:S01]  /*7120*/  HADD2.F32 R11, -RZ, R226.H0_H0 ;  /* 0x200000e2ff0b7230 */ /* 0x021fe20000004100 */
[----:B------:R-:W-:Y:S01]  /*7130*/  IADD3.X R13, R5, R125, RZ, P4, !PT ;  /* 0x0000007d050d7210 */ /* 0x000fe200027fe4ff */
[----:B------:R-:W-:Y:S01]  /*7140*/  BSSY B1, `(.L_x_224) ;  /* 0x000000e000017945 */ /* 0x000fe20003800000 */
[----:B------:R-:W-:Y:S02]  /*7150*/  IADD3 R4, P4, R6, R19, RZ ;  /* 0x0000001306047210 */ /* 0x000fe40007f9e0ff */
[----:B------:R-:W-:Y:S01]  /*7160*/  FMUL R5, R11, R216 ;  /* 0x000000d80b057220 */ /* 0x000fe20000400000 */
[----:B------:R-:W-:Y:S01]  /*7170*/  ISETP.GT.AND P2, PT, R3, 0x1, P1 ;  /* 0x000000010300780c */ /* 0x000fe20000f44270 */
[----:B------:R-:W-:-:S04]  /*7180*/  IMAD.WIDE.U32 R10, R218, UR41, R12 ;  /* 0x00000029da0a7c25 */ /* 0x000fc8000f8e000c */
[----:B------:R-:W-:Y:S01]  /*7190*/  FFMA R5, R26, R217, R5 ;  /* 0x000000d91a057223 */ /* 0x000fe20000000005 */
[----:B------:R-:W-:Y:S01]  /*71a0*/  IMAD.IADD R219, R219, 0x1, R11 ;  /* 0x00000001dbdb7824 */ /* 0x000fe200078e020b */
[----:B------:R-:W-:-:S03]  /*71b0*/  LEA R14, P5, R10, R14, 0x1 ;  /* 0x0000000e0a0e7211 */ /* 0x000fc600078a08ff */
[----:B------:R-:W-:Y:S01]  /*71c0*/  F2FP.F16.F32.PACK_AB R0, RZ, R5 ;  /* 0x00000005ff00723e */ /* 0x000fe200000000ff */
[----:B------:R-:W-:Y:S01]  /*71d0*/  IMAD.X R5, R7, 0x1, R227, P4 ;  /* 0x0000000107057824 */ /* 0x000fe200020e06e3 */
[----:B------:R-:W-:-:S04]  /*71e0*/  LEA.HI.X R15, R10, R15, R219, 0x1, P5 ;  /* 0x0000000f0a0f7211 */ /* 0x000fc800028f0cdb */
[----:B------:R0:W-:Y:S01]  /*71f0*/  @P3 STG.E.U16 desc[UR36][R4.64], R0 ;  /* 0x0000000004003986 */ /* 0x0001e2000c101524 */
[----:B------:R-:W-:Y:S05]  /*7200*/  @!P2 BRA `(.L_x_225) ;  /* 0x000000000004a947 */ /* 0x000fea0003800000 */
[----:B------:R0:W5:Y:S02]  /*7210*/  LDG.E.LTC128B.U16 R226, desc[UR36][R14.64+0x2] ;  /* 0x000002240ee27981 */ /* 0x000164000c1e1520 */
.L_x_225:
[----:B------:R-:W-:Y:S05]  /*7220*/  BSYNC B1 ;  /* 0x0000000000017941 */ /* 0x000fea0003800000 */
.L_x_224:
[----:B-----5:R-:W-:Y:S01]  /*7230*/  HADD2.F32 R11, -RZ, R226.H0_H0 ;  /* 0x200000e2ff0b7230 */ /* 0x020fe20000004100 */
[----:B------:R-:W-:Y:S01]  /*7240*/  ISETP.GT.AND P3, PT, R3, 0x8, P0 ;  /* 0x000000080300780c */ /* 0x000fe20000764270 */
[----:B------:R-:W-:Y:S03]  /*7250*/  BSSY B1, `(.L_x_226) ;  /* 0x0000007000017945 */ /* 0x000fe60003800000 */
[----:B0-----:R-:W-:-:S04]  /*7260*/  FMUL R0, R11, R216 ;  /* 0x000000d80b007220 */ /* 0x001fc80000400000 */
[----:B------:R-:W-:-:S05]  /*7270*/  FFMA R0, R27, R217, R0 ;  /* 0x000000d91b007223 */ /* 0x000fca0000000000 */
[----:B------:R-:W-:-:S05]  /*7280*/  F2FP.F16.F32.PACK_AB R0, RZ, R0 ;  /* 0x00000000ff00723e */ /* 0x000fca00000000ff */
[----:B------:R0:W-:Y:S01]  /*7290*/  @P2 STG.E.U16 desc[UR36][R4.64+0x2], R0 ;  /* 0x0000020004002986 */ /* 0x0001e2000c101524 */
[----:B------:R-:W-:Y:S05]  /*72a0*/  @!P3 BRA `(.L_x_227) ;  /* 0x000000000004b947 */ /* 0x000fea0003800000 */
[----:B------:R0:W5:Y:S02]  /*72b0*/  LDG.E.LTC128B.U16 R226, desc[UR36][R8.64+0x10] ;  /* 0x0000102408e27981 */ /* 0x000164000c1e1520 */
.L_x_227:
[----:B------:R-:W-:Y:S05]  /*72c0*/  BSYNC B1 ;  /* 0x0000000000017941 */ /* 0x000fea0003800000 */
.L_x_226:
[----:B-----5:R-:W-:Y:S01]  /*72d0*/  HADD2.F32 R11, -RZ, R226.H0_H0 ;  /* 0x200000e2ff0b7230 */ /* 0x020fe20000004100 */
        /* <DEDUP_REMOVED lines=8> */
.L_x_229:
[----:B------:R-:W-:Y:S05]  /*7360*/  BSYNC B1 ;  /* 0x0000000000017941 */ /* 0x000fea0003800000 */
.L_x_228:
[----:B0----5:R-:W-:Y:S01]  /*7370*/  HADD2.F32 R11, -RZ, R226.H0_H0 ;  /* 0x200000e2ff0b7230 */ /* 0x021fe20000004100 */
        /* <DEDUP_REMOVED lines=8> */
.L_x_231:
[----:B------:R-:W-:Y:S05]  /*7400*/  BSYNC B1 ;  /* 0x0000000000017941 */ /* 0x000fea0003800000 */
.L_x_230:
        /* <DEDUP_REMOVED lines=9> */
.L_x_233:
[----:B------:R-:W-:Y:S05]  /*74a0*/  BSYNC B1 ;  /* 0x0000000000017941 */ /* 0x000fea0003800000 */
.L_x_232:
        /* <DEDUP_REMOVED lines=9> */
.L_x_235:
[----:B------:R-:W-:Y:S05]  /*7540*/  BSYNC B1 ;  /* 0x0000000000017941 */ /* 0x000fea0003800000 */
.L_x_234:
        /* <DEDUP_REMOVED lines=9> */
.L_x_237:
[----:B------:R-:W-:Y:S05]  /*75e0*/  BSYNC B1 ;  /* 0x0000000000017941 */ /* 0x000fea0003800000 */
.L_x_236:
        /* <DEDUP_REMOVED lines=9> */
.L_x_239:
[----:B------:R-:W-:Y:S05]  /*7680*/  BSYNC B1 ;  /* 0x0000000000017941 */ /* 0x000fea0003800000 */
.L_x_238:
        /* <DEDUP_REMOVED lines=9> */
.L_x_241:
[----:B------:R-:W-:Y:S05]  /*7720*/  BSYNC B1 ;  /* 0x0000000000017941 */ /* 0x000fea0003800000 */
.L_x_240:
        /* <DEDUP_REMOVED lines=9> */
.L_x_243:
[----:B------:R-:W-:Y:S05]  /*77c0*/  BSYNC B1 ;  /* 0x0000000000017941 */ /* 0x000fea0003800000 */
.L_x_242:
        /* <DEDUP_REMOVED lines=9> */
.L_x_245:
[----:B------:R-:W-:Y:S05]  /*7860*/  BSYNC B1 ;  /* 0x0000000000017941 */ /* 0x000fea0003800000 */
.L_x_244:
        /* <DEDUP_REMOVED lines=9> */
.L_x_247:
[----:B------:R-:W-:Y:S05]  /*7900*/  BSYNC B1 ;  /* 0x0000000000017941 */ /* 0x000fea0003800000 */
.L_x_246:
        /* <DEDUP_REMOVED lines=9> */
.L_x_249:
[----:B------:R-:W-:Y:S05]  /*79a0*/  BSYNC B1 ;  /* 0x0000000000017941 */ /* 0x000fea0003800000 */
.L_x_248:
        /* <DEDUP_REMOVED lines=9> */
.L_x_251:
[----:B------:R-:W-:Y:S05]  /*7a40*/  BSYNC B1 ;  /* 0x0000000000017941 */ /* 0x000fea0003800000 */
.L_x_250:
        /* <DEDUP_REMOVED lines=9> */
.L_x_253:
[----:B------:R-:W-:Y:S05]  /*7ae0*/  BSYNC B1 ;  /* 0x0000000000017941 */ /* 0x000fea0003800000 */
.L_x_252:
        /* <DEDUP_REMOVED lines=9> */
.L_x_255:
[----:B------:R-:W-:Y:S05]  /*7b80*/  BSYNC B1 ;  /* 0x0000000000017941 */ /* 0x000fea0003800000 */
.L_x_254:
        /* <DEDUP_REMOVED lines=9> */
.L_x_257:
[----:B------:R-:W-:Y:S05]  /*7c20*/  BSYNC B1 ;  /* 0x0000000000017941 */ /* 0x000fea0003800000 */
.L_x_256:
        /* <DEDUP_REMOVED lines=9> */
.L_x_259:
[----:B------:R-:W-:Y:S05]  /*7cc0*/  BSYNC B1 ;  /* 0x0000000000017941 */ /* 0x000fea0003800000 */
.L_x_258:
        /* <DEDUP_REMOVED lines=9> */
.L_x_261:
[----:B------:R-:W-:Y:S05]  /*7d60*/  BSYNC B1 ;  /* 0x0000000000017941 */ /* 0x000fea0003800000 */
.L_x_260:
        /* <DEDUP_REMOVED lines=9> */
.L_x_263:
[----:B------:R-:W-:Y:S05]  /*7e00*/  BSYNC B1 ;  /* 0x0000000000017941 */ /* 0x000fea0003800000 */
.L_x_262:
        /* <DEDUP_REMOVED lines=9> */
.L_x_265:
[----:B------:R-:W-:Y:S05]  /*7ea0*/  BSYNC B1 ;  /* 0x0000000000017941 */ /* 0x000fea0003800000 */
.L_x_264:
        /* <DEDUP_REMOVED lines=9> */
.L_x_267:
[----:B------:R-:W-:Y:S05]  /*7f40*/  BSYNC B1 ;  /* 0x0000000000017941 */ /* 0x000fea0003800000 */
.L_x_266:
        /* <DEDUP_REMOVED lines=9> */
.L_x_269:
[----:B------:R-:W-:Y:S05]  /*7fe0*/  BSYNC B1 ;  /* 0x0000000000017941 */ /* 0x000fea0003800000 */
.L_x_268:
        /* <DEDUP_REMOVED lines=9> */
.L_x_271:
[----:B------:R-:W-:Y:S05]  /*8080*/  BSYNC B1 ;  /* 0x0000000000017941 */ /* 0x000fea0003800000 */
.L_x_270:
        /* <DEDUP_REMOVED lines=9> */
.L_x_273:
[----:B------:R-:W-:Y:S05]  /*8120*/  BSYNC B1 ;  /* 0x0000000000017941 */ /* 0x000fea0003800000 */
.L_x_272:
        /* <DEDUP_REMOVED lines=9> */
.L_x_275:
[----:B------:R-:W-:Y:S05]  /*81c0*/  BSYNC B1 ;  /* 0x0000000000017941 */ /* 0x000fea0003800000 */
.L_x_274:
        /* <DEDUP_REMOVED lines=9> */
.L_x_277:
[----:B------:R-:W-:Y:S05]  /*8260*/  BSYNC B1 ;  /* 0x0000000000017941 */ /* 0x000fea0003800000 */
.L_x_276:
        /* <DEDUP_REMOVED lines=9> */
.L_x_279:
[----:B------:R-:W-:Y:S05]  /*8300*/  BSYNC B1 ;  /* 0x0000000000017941 */ /* 0x000fea0003800000 */
.L_x_278:
        /* <DEDUP_REMOVED lines=9> */
.L_x_281:
[----:B------:R-:W-:Y:S05]  /*83a0*/  BSYNC B1 ;  /* 0x0000000000017941 */ /* 0x000fea0003800000 */
.L_x_280:
        /* <DEDUP_REMOVED lines=9> */
.L_x_283:
[----:B------:R-:W-:Y:S05]  /*8440*/  BSYNC B1 ;  /* 0x0000000000017941 */ /* 0x000fea0003800000 */
.L_x_282:
        /* <DEDUP_REMOVED lines=9> */
.L_x_285:
[----:B------:R-:W-:Y:S05]  /*84e0*/  BSYNC B1 ;  /* 0x0000000000017941 */ /* 0x000fea0003800000 */
.L_x_284:
        /* <DEDUP_REMOVED lines=9> */
.L_x_287:
[----:B------:R-:W-:Y:S05]  /*8580*/  BSYNC B1 ;  /* 0x0000000000017941 */ /* 0x000fea0003800000 */
.L_x_286:
        /* <DEDUP_REMOVED lines=9> */
.L_x_289:
[----:B------:R-:W-:Y:S05]  /*8620*/  BSYNC B1 ;  /* 0x0000000000017941 */ /* 0x000fea0003800000 */
.L_x_288:
        /* <DEDUP_REMOVED lines=9> */
.L_x_291:
[----:B------:R-:W-:Y:S05]  /*86c0*/  BSYNC B1 ;  /* 0x0000000000017941 */ /* 0x000fea0003800000 */
.L_x_290:
        /* <DEDUP_REMOVED lines=9> */
.L_x_293:
[----:B------:R-:W-:Y:S05]  /*8760*/  BSYNC B1 ;  /* 0x0000000000017941 */ /* 0x000fea0003800000 */
.L_x_292:
        /* <DEDUP_REMOVED lines=9> */
.L_x_295:
[----:B------:R-:W-:Y:S05]  /*8800*/  BSYNC B1 ;  /* 0x0000000000017941 */ /* 0x000fea0003800000 */
.L_x_294:
        /* <DEDUP_REMOVED lines=9> */
.L_x_297:
[----:B------:R-:W-:Y:S05]  /*88a0*/  BSYNC B1 ;  /* 0x0000000000017941 */ /* 0x000fea0003800000 */
.L_x_296:
        /* <DEDUP_REMOVED lines=9> */
.L_x_299:
[----:B------:R-:W-:Y:S05]  /*8940*/  BSYNC B1 ;  /* 0x0000000000017941 */ /* 0x000fea0003800000 */
.L_x_298:
        /* <DEDUP_REMOVED lines=9> */
.L_x_301:
[----:B------:R-:W-:Y:S05]  /*89e0*/  BSYNC B1 ;  /* 0x0000000000017941 */ /* 0x000fea0003800000 */
.L_x_300:
        /* <DEDUP_REMOVED lines=9> */
.L_x_303:
[----:B------:R-:W-:Y:S05]  /*8a80*/  BSYNC B1 ;  /* 0x0000000000017941 */ /* 0x000fea0003800000 */
.L_x_302:
        /* <DEDUP_REMOVED lines=9> */
.L_x_305:
[----:B------:R-:W-:Y:S05]  /*8b20*/  BSYNC B1 ;  /* 0x0000000000017941 */ /* 0x000fea0003800000 */
.L_x_304:
        /* <DEDUP_REMOVED lines=9> */
.L_x_307:
[----:B------:R-:W-:Y:S05]  /*8bc0*/  BSYNC B1 ;  /* 0x0000000000017941 */ /* 0x000fea0003800000 */
.L_x_306:
        /* <DEDUP_REMOVED lines=9> */
.L_x_309:
[----:B------:R-:W-:Y:S05]  /*8c60*/  BSYNC B1 ;  /* 0x0000000000017941 */ /* 0x000fea0003800000 */
.L_x_308:
        /* <DEDUP_REMOVED lines=9> */
.L_x_311:
[----:B------:R-:W-:Y:S05]  /*8d00*/  BSYNC B1 ;  /* 0x0000000000017941 */ /* 0x000fea0003800000 */
.L_x_310:
        /* <DEDUP_REMOVED lines=9> */
.L_x_313:
[----:B------:R-:W-:Y:S05]  /*8da0*/  BSYNC B1 ;  /* 0x0000000000017941 */ /* 0x000fea0003800000 */
.L_x_312:
        /* <DEDUP_REMOVED lines=9> */
.L_x_315:
[----:B------:R-:W-:Y:S05]  /*8e40*/  BSYNC B1 ;  /* 0x0000000000017941 */ /* 0x000fea0003800000 */
.L_x_314:
        /* <DEDUP_REMOVED lines=9> */
.L_x_317:
[----:B------:R-:W-:Y:S05]  /*8ee0*/  BSYNC B1 ;  /* 0x0000000000017941 */ /* 0x000fea0003800000 */
.L_x_316:
        /* <DEDUP_REMOVED lines=9> */
.L_x_319:
[----:B------:R-:W-:Y:S05]  /*8f80*/  BSYNC B1 ;  /* 0x0000000000017941 */ /* 0x000fea0003800000 */
.L_x_318:
        /* <DEDUP_REMOVED lines=9> */
.L_x_321:
[----:B------:R-:W-:Y:S05]  /*9020*/  BSYNC B1 ;  /* 0x0000000000017941 */ /* 0x000fea0003800000 */
.L_x_320:
        /* <DEDUP_REMOVED lines=9> */
.L_x_323:
[----:B------:R-:W-:Y:S05]  /*90c0*/  BSYNC B1 ;  /* 0x0000000000017941 */ /* 0x000fea0003800000 */
.L_x_322:
        /* <DEDUP_REMOVED lines=9> */
.L_x_325:
[----:B------:R-:W-:Y:S05]  /*9160*/  BSYNC B1 ;  /* 0x0000000000017941 */ /* 0x000fea0003800000 */
.L_x_324:
        /* <DEDUP_REMOVED lines=9> */
.L_x_327:
[----:B------:R-:W-:Y:S05]  /*9200*/  BSYNC B1 ;  /* 0x0000000000017941 */ /* 0x000fea0003800000 */
.L_x_326:
        /* <DEDUP_REMOVED lines=9> */
.L_x_329:
[----:B------:R-:W-:Y:S05]  /*92a0*/  BSYNC B1 ;  /* 0x0000000000017941 */ /* 0x000fea0003800000 */
.L_x_328:
        /* <DEDUP_REMOVED lines=9> */
.L_x_331:
[----:B------:R-:W-:Y:S05]  /*9340*/  BSYNC B1 ;  /* 0x0000000000017941 */ /* 0x000fea0003800000 */
.L_x_330:
        /* <DEDUP_REMOVED lines=9> */
.L_x_333:
[----:B------:R-:W-:Y:S05]  /*93e0*/  BSYNC B1 ;  /* 0x0000000000017941 */ /* 0x000fea0003800000 */
.L_x_332:
        /* <DEDUP_REMOVED lines=9> */
.L_x_335:
[----:B------:R-:W-:Y:S05]  /*9480*/  BSYNC B1 ;  /* 0x0000000000017941 */ /* 0x000fea0003800000 */
.L_x_334:
        /* <DEDUP_REMOVED lines=9> */
.L_x_337:
[----:B------:R-:W-:Y:S05]  /*9520*/  BSYNC B1 ;  /* 0x0000000000017941 */ /* 0x000fea0003800000 */
.L_x_336:
        /* <DEDUP_REMOVED lines=9> */
.L_x_339:
[----:B------:R-:W-:Y:S05]  /*95c0*/  BSYNC B1 ;  /* 0x0000000000017941 */ /* 0x000fea0003800000 */
.L_x_338:
        /* <DEDUP_REMOVED lines=9> */
.L_x_341:
[----:B------:R-:W-:Y:S05]  /*9660*/  BSYNC B1 ;  /* 0x0000000000017941 */ /* 0x000fea0003800000 */
.L_x_340:
        /* <DEDUP_REMOVED lines=9> */
.L_x_343:
[----:B------:R-:W-:Y:S05]  /*9700*/  BSYNC B1 ;  /* 0x0000000000017941 */ /* 0x000fea0003800000 */
.L_x_342:
        /* <DEDUP_REMOVED lines=9> */
.L_x_345:
[----:B------:R-:W-:Y:S05]  /*97a0*/  BSYNC B1 ;  /* 0x0000000000017941 */ /* 0x000fea0003800000 */
.L_x_344:
        /* <DEDUP_REMOVED lines=9> */
.L_x_347:
[----:B------:R-:W-:Y:S05]  /*9840*/  BSYNC B1 ;  /* 0x0000000000017941 */ /* 0x000fea0003800000 */
.L_x_346:
        /* <DEDUP_REMOVED lines=9> */
.L_x_349:
[----:B------:R-:W-:Y:S05]  /*98e0*/  BSYNC B1 ;  /* 0x0000000000017941 */ /* 0x000fea0003800000 */
.L_x_348:
        /* <DEDUP_REMOVED lines=9> */
.L_x_351:
[----:B------:R-:W-:Y:S05]  /*9980*/  BSYNC B1 ;  /* 0x0000000000017941 */ /* 0x000fea0003800000 */
.L_x_350:
        /* <DEDUP_REMOVED lines=9> */
.L_x_353:
[----:B------:R-:W-:Y:S05]  /*9a20*/  BSYNC B1 ;  /* 0x0000000000017941 */ /* 0x000fea0003800000 */
.L_x_352:
        /* <DEDUP_REMOVED lines=9> */
.L_x_355:
[----:B------:R-:W-:Y:S05]  /*9ac0*/  BSYNC B1 ;  /* 0x0000000000017941 */ /* 0x000fea0003800000 */
.L_x_354:
        /* <DEDUP_REMOVED lines=9> */
.L_x_357:
[----:B------:R-:W-:Y:S05]  /*9b60*/  BSYNC B1 ;  /* 0x0000000000017941 */ /* 0x000fea0003800000 */
.L_x_356:
        /* <DEDUP_REMOVED lines=9> */
.L_x_359:
[----:B------:R-:W-:Y:S05]  /*9c00*/  BSYNC B1 ;  /* 0x0000000000017941 */ /* 0x000fea0003800000 */
.L_x_358:
        /* <DEDUP_REMOVED lines=9> */
.L_x_361:
[----:B------:R-:W-:Y:S05]  /*9ca0*/  BSYNC B1 ;  /* 0x0000000000017941 */ /* 0x000fea0003800000 */
.L_x_360:
        /* <DEDUP_REMOVED lines=9> */
.L_x_363:
[----:B------:R-:W-:Y:S05]  /*9d40*/  BSYNC B1 ;  /* 0x0000000000017941 */ /* 0x000fea0003800000 */
.L_x_362:
        /* <DEDUP_REMOVED lines=9> */
.L_x_365:
[----:B------:R-:W-:Y:S05]  /*9de0*/  BSYNC B1 ;  /* 0x0000000000017941 */ /* 0x000fea0003800000 */
.L_x_364:
        /* <DEDUP_REMOVED lines=9> */
.L_x_367:
[----:B------:R-:W-:Y:S05]  /*9e80*/  BSYNC B1 ;  /* 0x0000000000017941 */ /* 0x000fea0003800000 */
.L_x_366:
        /* <DEDUP_REMOVED lines=9> */
.L_x_369:
[----:B------:R-:W-:Y:S05]  /*9f20*/  BSYNC B1 ;  /* 0x0000000000017941 */ /* 0x000fea0003800000 */
.L_x_368:
        /* <DEDUP_REMOVED lines=9> */
.L_x_371:
[----:B------:R-:W-:Y:S05]  /*9fc0*/  BSYNC B1 ;  /* 0x0000000000017941 */ /* 0x000fea0003800000 */
.L_x_370:
        /* <DEDUP_REMOVED lines=9> */
.L_x_373:
[----:B------:R-:W-:Y:S05]  /*a060*/  BSYNC B1 ;  /* 0x0000000000017941 */ /* 0x000fea0003800000 */
.L_x_372:
        /* <DEDUP_REMOVED lines=9> */
.L_x_375:
[----:B------:R-:W-:Y:S05]  /*a100*/  BSYNC B1 ;  /* 0x0000000000017941 */ /* 0x000fea0003800000 */
.L_x_374:
        /* <DEDUP_REMOVED lines=9> */
.L_x_377:
[----:B------:R-:W-:Y:S05]  /*a1a0*/  BSYNC B1 ;  /* 0x0000000000017941 */ /* 0x000fea0003800000 */
.L_x_376:
        /* <DEDUP_REMOVED lines=9> */
.L_x_379:
[----:B------:R-:W-:Y:S05]  /*a240*/  BSYNC B1 ;  /* 0x0000000000017941 */ /* 0x000fea0003800000 */
.L_x_378:
        /* <DEDUP_REMOVED lines=9> */
.L_x_381:
[----:B------:R-:W-:Y:S05]  /*a2e0*/  BSYNC B1 ;  /* 0x0000000000017941 */ /* 0x000fea0003800000 */
.L_x_380:
        /* <DEDUP_REMOVED lines=9> */
.L_x_383:
[----:B------:R-:W-:Y:S05]  /*a380*/  BSYNC B1 ;  /* 0x0000000000017941 */ /* 0x000fea0003800000 */
.L_x_382:
        /* <DEDUP_REMOVED lines=9> */
.L_x_385:
[----:B------:R-:W-:Y:S05]  /*a420*/  BSYNC B1 ;  /* 0x0000000000017941 */ /* 0x000fea0003800000 */
.L_x_384:
        /* <DEDUP_REMOVED lines=9> */
.L_x_387:
[----:B------:R-:W-:Y:S05]  /*a4c0*/  BSYNC B1 ;  /* 0x0000000000017941 */ /* 0x000fea0003800000 */
.L_x_386:
        /* <DEDUP_REMOVED lines=9> */
.L_x_389:
[----:B------:R-:W-:Y:S05]  /*a560*/  BSYNC B1 ;  /* 0x0000000000017941 */ /* 0x000fea0003800000 */
.L_x_388:
        /* <DEDUP_REMOVED lines=9> */
.L_x_391:
[----:B------:R-:W-:Y:S05]  /*a600*/  BSYNC B1 ;  /* 0x0000000000017941 */ /* 0x000fea0003800000 */
.L_x_390:
        /* <DEDUP_REMOVED lines=9> */
.L_x_393:
[----:B------:R-:W-:Y:S05]  /*a6a0*/  BSYNC B1 ;  /* 0x0000000000017941 */ /* 0x000fea0003800000 */
.L_x_392:
        /* <DEDUP_REMOVED lines=9> */
.L_x_395:
[----:B------:R-:W-:Y:S05]  /*a740*/  BSYNC B1 ;  /* 0x0000000000017941 */ /* 0x000fea0003800000 */
.L_x_394:
        /* <DEDUP_REMOVED lines=9> */
.L_x_397:
[----:B------:R-:W-:Y:S05]  /*a7e0*/  BSYNC B1 ;  /* 0x0000000000017941 */ /* 0x000fea0003800000 */
.L_x_396:
        /* <DEDUP_REMOVED lines=9> */
.L_x_399:
[----:B------:R-:W-:Y:S05]  /*a880*/  BSYNC B1 ;  /* 0x0000000000017941 */ /* 0x000fea0003800000 */
.L_x_398:
        /* <DEDUP_REMOVED lines=9> */
.L_x_401:
[----:B------:R-:W-:Y:S05]  /*a920*/  BSYNC B1 ;  /* 0x0000000000017941 */ /* 0x000fea0003800000 */
.L_x_400:
        /* <DEDUP_REMOVED lines=9> */
.L_x_403:
[----:B------:R-:W-:Y:S05]  /*a9c0*/  BSYNC B1 ;  /* 0x0000000000017941 */ /* 0x000fea0003800000 */
.L_x_402:
        /* <DEDUP_REMOVED lines=9> */
.L_x_405:
[----:B------:R-:W-:Y:S05]  /*aa60*/  BSYNC B1 ;  /* 0x0000000000017941 */ /* 0x000fea0003800000 */
.L_x_404:
        /* <DEDUP_REMOVED lines=9> */
.L_x_407:
[----:B------:R-:W-:Y:S05]  /*ab00*/  BSYNC B1 ;  /* 0x0000000000017941 */ /* 0x000fea0003800000 */
.L_x_406:
[----:B0-2--5:R-:W-:Y:S01]  /*ab10*/  HADD2.F32 R7, -RZ, R226.H0_H0 ;  /* 0x200000e2ff077230 */ /* 0x025fe20000004100 */
        /* <DEDUP_REMOVED lines=8> */
.L_x_409:
[----:B------:R-:W-:Y:S05]  /*aba0*/  BSYNC B1 ;  /* 0x0000000000017941 */ /* 0x000fea0003800000 */
.L_x_408:
[----:B------:R-:W-:Y:S05]  /*abb0*/  @!P1 BRA `(.L_x_410) ;  /* 0x0000003400d09947 */ /* 0x000fea0003800000 */
[----:B-----5:R-:W-:-:S05]  /*abc0*/  HADD2.F32 R3, -RZ, R226.H0_H0 ;  /* 0x200000e2ff037230 */ /* 0x020fca0000004100 */
[----:B------:R-:W-:-:S04]  /*abd0*/  FMUL R0, R3, R216 ;  /* 0x000000d803007220 */ /* 0x000fc80000400000 */
[----:B------:R-:W-:-:S05]  /*abe0*/  FFMA R0, R119, R217, R0 ;  /* 0x000000d977007223 */ /* 0x000fca0000000000 */
[----:B------:R-:W-:-:S05]  /*abf0*/  F2FP.F16.F32.PACK_AB R0, RZ, R0 ;  /* 0x00000000ff00723e */ /* 0x000fca00000000ff */
[----:B------:R0:W-:Y:S01]  /*ac00*/  STG.E.U16 desc[UR36][R4.64+0x172], R0 ;  /* 0x0001720004007986 */ /* 0x0001e2000c101524 */
[----:B------:R-:W-:Y:S05]  /*ac10*/  BRA `(.L_x_410) ;  /* 0x0000003400b87947 */ /* 0x000fea0003800000 */
.L_x_29:
[----:B------:R-:W-:Y:S01]  /*ac20*/  ULDC.64 UR6, c[0x0][0x5c0] ;  /* 0x0001700000067ab9 */ /* 0x000fe20000000a00 */
[-C--:B------:R-:W-:Y:S01]  /*ac30*/  FMUL R120, R120, R217.reuse ;  /* 0x000000d978787220 */ /* 0x080fe20000400000 */
[----:B------:R-:W-:Y:S01]  /*ac40*/  LEA R4, P1, R6, UR6, 0x1 ;  /* 0x0000000606047c11 */ /* 0x000fe2000f8208ff */
[-C--:B------:R-:W-:Y:S01]  /*ac50*/  FMUL R121, R121, R217.reuse ;  /* 0x000000d979797220 */ /* 0x080fe20000400000 */
[----:B------:R-:W-:Y:S01]  /*ac60*/  ISETP.GT.AND P2, PT, R0, 0x8, PT ;  /* 0x000000080000780c */ /* 0x000fe20003f44270 */
[----:B------:R-:W-:Y:S01]  /*ac70*/  USHF.L.U64.HI UR6, UR4, 0x4, UR5 ;  /* 0x0000000404067899 */ /* 0x000fe20008010205 */
[----:B------:R-:W-:Y:S01]  /*ac80*/  F2FP.F16.F32.PACK_AB R120, RZ, R120 ;  /* 0x00000078ff78723e */ /* 0x000fe200000000ff */
[-C--:B------:R-:W-:Y:S01]  /*ac90*/  FMUL R122, R122, R217.reuse ;  /* 0x000000d97a7a7220 */ /* 0x080fe20000400000 */
[----:B------:R-:W-:Y:S01]  /*aca0*/  LEA.HI.X R5, R6, UR7, R223, 0x1, P1 ;  /* 0x0000000706057c11 */ /* 0x000fe200088f0cdf */
[----:B------:R-:W-:Y:S01]  /*acb0*/  USHF.L.U32 UR7, UR4, 0x4, URZ ;  /* 0x0000000404077899 */ /* 0x000fe2000800063f */
[----:B------:R-:W-:Y:S01]  /*acc0*/  ISETP.GT.AND P1, PT, R3, 0x1, P3 ;  /* 0x000000010300780c */ /* 0x000fe20001f24270 */
[-C--:B------:R-:W-:Y:S01]  /*acd0*/  FMUL R123, R123, R217.reuse ;  /* 0x000000d97b7b7220 */ /* 0x080fe20000400000 */
[C---:B------:R-:W-:Y:S01]  /*ace0*/  ISETP.GT.AND P4, PT, R3.reuse, RZ, P2 ;  /* 0x000000ff0300720c */ /* 0x040fe20001784270 */
[----:B------:R-:W-:Y:S01]  /*acf0*/  @P0 STG.E.U16 desc[UR36][R4.64], R120 ;  /* 0x0000007804000986 */ /* 0x000fe2000c101524 */
[----:B------:R-:W-:Y:S01]  /*ad00*/  ISETP.GT.AND P0, PT, R3, 0x1, P2 ;  /* 0x000000010300780c */ /* 0x000fe20001704270 */
[-C--:B------:R-:W-:Y:S01]  /*ad10*/  FMUL R124, R124, R217.reuse ;  /* 0x000000d97c7c7220 */ /* 0x080fe20000400000 */
[----:B------:R-:W-:Y:S01]  /*ad20*/  IADD3 R6, P5, R4, UR7, RZ ;  /* 0x0000000704067c10 */ /* 0x000fe2000ffbe0ff */
[----:B------:R-:W-:Y:S01]  /*ad30*/  FMUL R125, R125, R217 ;  /* 0x000000d97d7d7220 */ /* 0x000fe20000400000 */
[----:B------:R-:W-:Y:S01]  /*ad40*/  F2FP.F16.F32.PACK_AB R121, RZ, R121 ;  /* 0x00000079ff79723e */ /* 0x000fe200000000ff */
[-C--:B------:R-:W-:Y:S01]  /*ad50*/  FMUL R126, R126, R217.reuse ;  /* 0x000000d97e7e7220 */ /* 0x080fe20000400000 */
[----:B------:R-:W-:Y:S01]  /*ad60*/  F2FP.F16.F32.PACK_AB R122, RZ, R122 ;  /* 0x0000007aff7a723e */ /* 0x000fe200000000ff */
[----:B------:R-:W-:Y:S01]  /*ad70*/  FMUL R127, R127, R217 ;  /* 0x000000d97f7f7220 */ /* 0x000fe20000400000 */
[----:B------:R-:W-:Y:S01]  /*ad80*/  IADD3.X R7, R5, UR6, RZ, P5, !PT ;  /* 0x0000000605077c10 */ /* 0x000fe2000affe4ff */
[----:B------:R-:W-:Y:S01]  /*ad90*/  @P1 STG.E.U16 desc[UR36][R4.64+0x2], R121 ;  /* 0x0000027904001986 */ /* 0x000fe2000c101524 */
[----:B------:R-:W-:Y:S01]  /*ada0*/  F2FP.F16.F32.PACK_AB R123, RZ, R123 ;  /* 0x0000007bff7b723e */ /* 0x000fe200000000ff */
[-C--:B------:R-:W-:Y:S01]  /*adb0*/  FMUL R128, R128, R217.reuse ;  /* 0x000000d980807220 */ /* 0x080fe20000400000 */
[C---:B------:R-:W-:Y:S01]  /*adc0*/  ISETP.GT.AND P5, PT, R3.reuse, 0x9, P3 ;  /* 0x000000090300780c */ /* 0x040fe20001fa4270 */
[----:B------:R-:W-:Y:S01]  /*add0*/  @P4 STG.E.U16 desc[UR36][R6.64], R122 ;  /* 0x0000007a06004986 */ /* 0x000fe2000c101524 */
[----:B------:R-:W-:Y:S01]  /*ade0*/  ISETP.GT.AND P4, PT, R3, 0x8, P3 ;  /* 0x000000080300780c */ /* 0x000fe20001f84270 */
[-C--:B------:R-:W-:Y:S01]  /*adf0*/  FMUL R129, R129, R217.reuse ;  /* 0x000000d981817220 */ /* 0x080fe20000400000 */
[C---:B------:R-:W-:Y:S01]  /*ae00*/  ISETP.GT.AND P1, PT, R3.reuse, 0x8, P2 ;  /* 0x000000080300780c */ /* 0x040fe20001724270 */
[----:B------:R-:W-:Y:S01]  /*ae10*/  @P0 STG.E.U16 desc[UR36][R6.64+0x2], R123 ;  /* 0x0000027b06000986 */ /* 0x000fe2000c101524 */
[----:B------:R-:W-:Y:S01]  /*ae20*/  ISETP.GT.AND P0, PT, R3, 0x9, P2 ;  /* 0x000000090300780c */ /* 0x000fe20001704270 */
[-C--:B------:R-:W-:Y:S01]  /*ae30*/  FMUL R130, R130, R217.reuse ;  /* 0x000000d982827220 */ /* 0x080fe20000400000 */
[----:B------:R-:W-:Y:S01]  /*ae40*/  F2FP.F16.F32.PACK_AB R124, RZ, R124 ;  /* 0x0000007cff7c723e */ /* 0x000fe200000000ff */
[----:B------:R-:W-:Y:S01]  /*ae50*/  FMUL R131, R131, R217 ;  /* 0x000000d983837220 */ /* 0x000fe20000400000 */
[----:B------:R-:W-:Y:S01]  /*ae60*/  F2FP.F16.F32.PACK_AB R125, RZ, R125 ;  /* 0x0000007dff7d723e */ /* 0x000fe200000000ff */
[-C--:B------:R-:W-:Y:S01]  /*ae70*/  FMUL R132, R132, R217.reuse ;  /* 0x000000d984847220 */ /* 0x080fe20000400000 */
[----:B------:R-:W-:Y:S01]  /*ae80*/  F2FP.F16.F32.PACK_AB R126, RZ, R126 ;  /* 0x0000007eff7e723e */ /* 0x000fe200000000ff */
[----:B------:R-:W-:Y:S01]  /*ae90*/  FMUL R133, R133, R217 ;  /* 0x000000d985857220 */ /* 0x000fe20000400000 */
[----:B------:R-:W-:Y:S01]  /*aea0*/  F2FP.F16.F32.PACK_AB R127, RZ, R127 ;  /* 0x0000007fff7f723e */ /* 0x000fe200000000ff */
[----:B------:R-:W-:Y:S01]  /*aeb0*/  @P4 STG.E.U16 desc[UR36][R4.64+0x10], R124 ;  /* 0x0000107c04004986 */ /* 0x000fe2000c101524 */
[----:B------:R-:W-:Y:S01]  /*aec0*/  ISETP.GT.AND P4, PT, R3, 0x10, P3 ;  /* 0x000000100300780c */ /* 0x000fe20001f84270 */
[----:B------:R-:W-:Y:S01]  /*aed0*/  FMUL R134, R134, R217 ;  /* 0x000000d986867220 */ /* 0x000fe20000400000 */
[----:B------:R-:W-:Y:S01]  /*aee0*/  F2FP.F16.F32.PACK_AB R128, RZ, R128 ;  /* 0x00000080ff80723e */ /* 0x000fe200000000ff */
[----:B------:R-:W-:Y:S01]  /*aef0*/  @P5 STG.E.U16 desc[UR36][R4.64+0x12], R125 ;  /* 0x0000127d04005986 */ /* 0x000fe2000c101524 */
[----:B------:R-:W-:Y:S01]  /*af00*/  F2FP.F16.F32.PACK_AB R129, RZ, R129 ;  /* 0x00000081ff81723e */ /* 0x000fe200000000ff */
[-C--:B------:R-:W-:Y:S01]  /*af10*/  FMUL R135, R135, R217.reuse ;  /* 0x000000d987877220 */ /* 0x080fe20000400000 */
[C---:B------:R-:W-:Y:S01]  /*af20*/  ISETP.GT.AND P5, PT, R3.reuse, 0x11, P2 ;  /* 0x000000110300780c */ /* 0x040fe200017a4270 */
[----:B------:R-:W-:Y:S01]  /*af30*/  @P1 STG.E.U16 desc[UR36][R6.64+0x10], R126 ;  /* 0x0000107e06001986 */ /* 0x000fe2000c101524 */
[C---:B------:R-:W-:Y:S01]  /*af40*/  ISETP.GT.AND P1, PT, R3.reuse, 0x10, P2 ;  /* 0x000000100300780c */ /* 0x040fe20001724270 */
[-C--:B------:R-:W-:Y:S01]  /*af50*/  FMUL R136, R136, R217.reuse ;  /* 0x000000d988887220 */ /* 0x080fe20000400000 */
[----:B------:R-:W-:Y:S01]  /*af60*/  F2FP.F16.F32.PACK_AB R130, RZ, R130 ;  /* 0x00000082ff82723e */ /* 0x000fe200000000ff */
[----:B------:R-:W-:Y:S01]  /*af70*/  @P0 STG.E.U16 desc[UR36][R6.64+0x12], R127 ;  /* 0x0000127f06000986 */ /* 0x000fe2000c101524 */
[----:B------:R-:W-:Y:S01]  /*af80*/  ISETP.GT.AND P0, PT, R3, 0x11, P3 ;  /* 0x000000110300780c */ /* 0x000fe20001f04270 */
[----:B------:R-:W-:Y:S01]  /*af90*/  FMUL R137, R137, R217 ;  /* 0x000000d989897220 */ /* 0x000fe20000400000 */
[----:B------:R-:W-:Y:S01]  /*afa0*/  F2FP.F16.F32.PACK_AB R131, RZ, R131 ;  /* 0x00000083ff83723e */ /* 0x000fe200000000ff */
        /* <DEDUP_REMOVED lines=64> */
[-C--:B------:R-:W-:Y:S01]  /*b3b0*/  FMUL R156, R156, R217.reuse ;  /* 0x000000d99c9c7220 */ /* 0x080fe20000400000 */
[----:B------:R-:W-:Y:S01]  /*b3c0*/  F2FP.F16.F32.PACK_AB R150, RZ, R150 ;  /* 0x00000096ff96723e */ /* 0x000fe200000000ff */
[----:B------:R-:W-:Y:S01]  /*b3d0*/  FMUL R157, R157, R217 ;  /* 0x000000d99d9d7220 */ /* 0x000fe20000400000 */
[----:B------:R-:W-:Y:S01]  /*b3e0*/  F2FP.F16.F32.PACK_AB R151, RZ, R151 ;  /* 0x00000097ff97723e */ /* 0x000fe200000000ff */
        /* <DEDUP_REMOVED lines=196> */
[----:B------:R-:W-:Y:S01]  /*c030*/  FMUL R214, R214, R217 ;  /* 0x000000d9d6d67220 */ /* 0x000fe20000400000 */
[----:B------:R-:W-:Y:S01]  /*c040*/  F2FP.F16.F32.PACK_AB R208, RZ, R208 ;  /* 0x000000d0ffd0723e */ /* 0x000fe200000000ff */
[----:B------:R-:W-:Y:S01]  /*c050*/  @P4 STG.E.U16 desc[UR36][R4.64+0x100], R184 ;  /* 0x000100b804004986 */ /* 0x000fe2000c101524 */
[C---:B------:R-:W-:Y:S01]  /*c060*/  ISETP.GT.AND P4, PT, R3.reuse, 0x81, P2 ;  /* 0x000000810300780c */ /* 0x040fe20001784270 */
[----:B------:R-:W-:Y:S01]  /*c070*/  IMAD.U32 R9, RZ, RZ, UR4 ;  /* 0x00000004ff097e24 */ /* 0x000fe2000f8e00ff */
[----:B------:R-:W-:Y:S01]  /*c080*/  F2FP.F16.F32.PACK_AB R209, RZ, R209 ;  /* 0x000000d1ffd1723e */ /* 0x000fe200000000ff */
[----:B------:R-:W-:Y:S01]  /*c090*/  @P5 STG.E.U16 desc[UR36][R4.64+0x102], R185 ;  /* 0x000102b904005986 */ /* 0x000fe2000c101524 */
[----:B------:R-:W-:Y:S01]  /*c0a0*/  ISETP.GT.AND P5, PT, R3, 0x88, P3 ;  /* 0x000000880300780c */ /* 0x000fe20001fa4270 */
        /* <DEDUP_REMOVED lines=9> */
[C---:B------:R-:W-:Y:S01]  /*c140*/  ISETP.GT.AND P4, PT, R3.reuse, 0x89, P2 ;  /* 0x000000890300780c */ /* 0x040fe20001784270 */
[----:B------:R-:W-:Y:S01]  /*c150*/  FMUL R26, R26, R217 ;  /* 0x000000d91a1a7220 */ /* 0x000fe20000400000 */
[----:B------:R-:W-:Y:S01]  /*c160*/  F2FP.F16.F32.PACK_AB R213, RZ, R213 ;  /* 0x000000d5ffd5723e */ /* 0x000fe200000000ff */
[----:B------:R-:W-:Y:S01]  /*c170*/  @P5 STG.E.U16 desc[UR36][R4.64+0x110], R188 ;  /* 0x000110bc04005986 */ /* 0x000fe2000c101524 */
[----:B------:R-:W-:Y:S01]  /*c180*/  ISETP.GT.AND P5, PT, R3, 0x90, P2 ;  /* 0x000000900300780c */ /* 0x000fe200017a4270 */
        /* <DEDUP_REMOVED lines=92> */
[----:B------:R-:W-:Y:S01]  /*c750*/  @P1 STG.E.U16 desc[UR36][R6.64+0x152], R207 ;  /* 0x000152cf06001986 */ /* 0x000fe2000c101524 */
[----:B------:R-:W-:Y:S01]  /*c760*/  ISETP.GT.AND P1, PT, R0, 0x80, PT ;  /* 0x000000800000780c */ /* 0x000fe20003f24270 */
        /* <DEDUP_REMOVED lines=19> */
[C---:B------:R-:W-:Y:S01]  /*c8a0*/  ISETP.GT.AND P3, PT, R3.reuse, 0xb9, P3 ;  /* 0x000000b90300780c */ /* 0x040fe20001f64270 */
[----:B------:R-:W-:Y:S01]  /*c8b0*/  @P5 STG.E.U16 desc[UR36][R6.64+0x162], R211 ;  /* 0x000162d306005986 */ /* 0x000fe2000c101524 */
[C---:B------:R-:W-:Y:S01]  /*c8c0*/  ISETP.GT.AND P5, PT, R3.reuse, 0xb8, P2 ;  /* 0x000000b80300780c */ /* 0x040fe200017a4270 */
[-C--:B------:R-:W-:Y:S01]  /*c8d0*/  FMUL R62, R62, R217.reuse ;  /* 0x000000d93e3e7220 */ /* 0x080fe20000400000 */
[----:B------:R-:W-:Y:S01]  /*c8e0*/  ISETP.GT.AND P2, PT, R3, 0xb9, P2 ;  /* 0x000000b90300780c */ /* 0x000fe20001744270 */
[-C--:B------:R-:W-:Y:S01]  /*c8f0*/  FMUL R63, R63, R217.reuse ;  /* 0x000000d93f3f7220 */ /* 0x080fe20000400000 */
[----:B------:R-:W-:Y:S01]  /*c900*/  F2FP.F16.F32.PACK_AB R56, RZ, R56 ;  /* 0x00000038ff38723e */ /* 0x000fe200000000ff */
[----:B------:R-:W-:Y:S01]  /*c910*/  FMUL R64, R64, R217 ;  /* 0x000000d940407220 */ /* 0x000fe20000400000 */
[----:B------:R-:W-:Y:S01]  /*c920*/  F2FP.F16.F32.PACK_AB R57, RZ, R57 ;  /* 0x00000039ff39723e */ /* 0x000fe200000000ff */
[-C--:B------:R-:W-:Y:S01]  /*c930*/  FMUL R65, R65, R217.reuse ;  /* 0x000000d941417220 */ /* 0x080fe20000400000 */
[----:B------:R-:W-:Y:S01]  /*c940*/  F2FP.F16.F32.PACK_AB R58, RZ, R58 ;  /* 0x0000003aff3a723e */ /* 0x000fe200000000ff */
[----:B------:R-:W-:Y:S01]  /*c950*/  @P4 STG.E.U16 desc[UR36][R4.64+0x170], R212 ;  /* 0x000170d404004986 */ /* 0x000fe2000c101524 */
[----:B------:R-:W-:Y:S01]  /*c960*/  LEA R8, P4, R9, R4, 0x8 ;  /* 0x0000000409087211 */ /* 0x000fe200078840ff */
[-C--:B------:R-:W-:Y:S01]  /*c970*/  FMUL R66, R66, R217.reuse ;  /* 0x000000d942427220 */ /* 0x080fe20000400000 */
[----:B------:R-:W-:Y:S01]  /*c980*/  MOV R9, UR5 ;  /* 0x0000000500097c02 */ /* 0x000fe20008000f00 */
[----:B------:R0:W-:Y:S01]  /*c990*/  @P3 STG.E.U16 desc[UR36][R4.64+0x172], R213 ;  /* 0x000172d504003986 */ /* 0x0001e2000c101524 */
[----:B------:R-:W-:Y:S01]  /*c9a0*/  ISETP.GT.AND P3, PT, R3, 0x1, P1 ;  /* 0x000000010300780c */ /* 0x000fe20000f64270 */
[----:B------:R-:W-:Y:S01]  /*c9b0*/  FMUL R67, R67, R217 ;  /* 0x000000d943437220 */ /* 0x000fe20000400000 */
[----:B------:R-:W-:Y:S01]  /*c9c0*/  F2FP.F16.F32.PACK_AB R59, RZ, R59 ;  /* 0x0000003bff3b723e */ /* 0x000fe200000000ff */
[----:B------:R-:W-:Y:S01]  /*c9d0*/  @P5 STG.E.U16 desc[UR36][R6.64+0x170], R214 ;  /* 0x000170d606005986 */ /* 0x000fe2000c101524 */
[C---:B------:R-:W-:Y:S01]  /*c9e0*/  ISETP.GT.AND P5, PT, R3.reuse, RZ, P1 ;  /* 0x000000ff0300720c */ /* 0x040fe20000fa4270 */
[-C--:B------:R-:W-:Y:S01]  /*c9f0*/  FMUL R68, R68, R217.reuse ;  /* 0x000000d944447220 */ /* 0x080fe20000400000 */
[----:B------:R-:W-:Y:S01]  /*ca00*/  F2FP.F16.F32.PACK_AB R60, RZ, R60 ;  /* 0x0000003cff3c723e */ /* 0x000fe200000000ff */
[----:B------:R1:W-:Y:S01]  /*ca10*/  @P2 STG.E.U16 desc[UR36][R6.64+0x172], R215 ;  /* 0x000172d706002986 */ /* 0x0003e2000c101524 */
[----:B------:R-:W-:Y:S01]  /*ca20*/  ISETP.GT.AND P2, PT, R3, RZ, P0 ;  /* 0x000000ff0300720c */ /* 0x000fe20000744270 */
[----:B------:R-:W-:Y:S01]  /*ca30*/  FMUL R69, R69, R217 ;  /* 0x000000d945457220 */ /* 0x000fe20000400000 */
[----:B------:R-:W-:Y:S01]  /*ca40*/  F2FP.F16.F32.PACK_AB R61, RZ, R61 ;  /* 0x0000003dff3d723e */ /* 0x000fe200000000ff */
[----:B0-----:R-:W-:Y:S01]  /*ca50*/  IMAD.U32 R4, RZ, RZ, UR4 ;  /* 0x00000004ff047e24 */ /* 0x001fe2000f8e00ff */
[----:B------:R-:W-:Y:S01]  /*ca60*/  F2FP.F16.F32.PACK_AB R62, RZ, R62 ;  /* 0x0000003eff3e723e */ /* 0x000fe200000000ff */
[----:B------:R-:W-:Y:S01]  /*ca70*/  FMUL R70, R70, R217 ;  /* 0x000000d946467220 */ /* 0x000fe20000400000 */
[----:B------:R-:W-:Y:S01]  /*ca80*/  F2FP.F16.F32.PACK_AB R63, RZ, R63 ;  /* 0x0000003fff3f723e */ /* 0x000fe200000000ff */
[----:B------:R-:W-:Y:S01]  /*ca90*/  FMUL R71, R71, R217 ;  /* 0x000000d947477220 */ /* 0x000fe20000400000 */
[----:B------:R-:W-:Y:S01]  /*caa0*/  LEA.HI.X R9, R4, R5, R9, 0x8, P4 ;  /* 0x0000000504097211 */ /* 0x000fe200020f4409 */
[-C--:B------:R-:W-:Y:S01]  /*cab0*/  FMUL R72, R72, R217.reuse ;  /* 0x000000d948487220 */ /* 0x080fe20000400000 */
[C---:B------:R-:W-:Y:S01]  /*cac0*/  ISETP.GT.AND P4, PT, R3.reuse, 0x8, P1 ;  /* 0x000000080300780c */ /* 0x040fe20000f84270 */
[--C-:B-1----:R-:W-:Y:S01]  /*cad0*/  @P3 IMAD.MOV.U32 R6, RZ, RZ, R8.reuse ;  /* 0x000000ffff063224 */ /* 0x102fe200078e0008 */
[----:B------:R-:W-:Y:S01]  /*cae0*/  F2FP.F16.F32.PACK_AB R64, RZ, R64 ;  /* 0x00000040ff40723e */ /* 0x000fe200000000ff */
[--C-:B------:R-:W-:Y:S01]  /*caf0*/  @P3 IMAD.MOV.U32 R7, RZ, RZ, R9.reuse ;  /* 0x000000ffff073224 */ /* 0x100fe200078e0009 */
[----:B------:R-:W-:Y:S01]  /*cb00*/  @P5 STG.E.U16 desc[UR36][R8.64], R24 ;  /* 0x0000001808005986 */ /* 0x000fe2000c101524 */
[----:B------:R-:W-:Y:S01]  /*cb10*/  ISETP.GT.AND P5, PT, R3, 0x1, P0 ;  /* 0x000000010300780c */ /* 0x000fe200007a4270 */
[----:B------:R-:W-:Y:S01]  /*cb20*/  FMUL R73, R73, R217 ;  /* 0x000000d949497220 */ /* 0x000fe20000400000 */
[----:B------:R-:W-:Y:S01]  /*cb30*/  F2FP.F16.F32.PACK_AB R65, RZ, R65 ;  /* 0x00000041ff41723e */ /* 0x000fe200000000ff */
[----:B------:R0:W-:Y:S01]  /*cb40*/  @P3 STG.E.U16 desc[UR36][R6.64+0x2], R25 ;  /* 0x0000021906003986 */ /* 0x0001e2000c101524 */
[----:B------:R-:W-:Y:S01]  /*cb50*/  IADD3 R4, P3, R8, UR7, RZ ;  /* 0x0000000708047c10 */ /* 0x000fe2000ff7e0ff */
[-C--:B------:R-:W-:Y:S01]  /*cb60*/  FMUL R74, R74, R217.reuse ;  /* 0x000000d94a4a7220 */ /* 0x080fe20000400000 */
[----:B------:R-:W-:Y:S01]  /*cb70*/  F2FP.F16.F32.PACK_AB R66, RZ, R66 ;  /* 0x00000042ff42723e */ /* 0x000fe200000000ff */
[-C--:B------:R-:W-:Y:S01]  /*cb80*/  FMUL R75, R75, R217.reuse ;  /* 0x000000d94b4b7220 */ /* 0x080fe20000400000 */
[----:B------:R-:W-:Y:S01]  /*cb90*/  IADD3.X R5, R9, UR6, RZ, P3, !PT ;  /* 0x0000000609057c10 */ /* 0x000fe20009ffe4ff */
[-C--:B------:R-:W-:Y:S01]  /*cba0*/  FMUL R76, R76, R217.reuse ;  /* 0x000000d94c4c7220 */ /* 0x080fe20000400000 */
[----:B------:R-:W-:Y:S01]  /*cbb0*/  ISETP.GT.AND P3, PT, R3, 0x9, P1 ;  /* 0x000000090300780c */ /* 0x000fe20000f64270 */
[----:B------:R-:W-:Y:S01]  /*cbc0*/  FMUL R77, R77, R217 ;  /* 0x000000d94d4d7220 */ /* 0x000fe20000400000 */
[----:B------:R-:W-:Y:S01]  /*cbd0*/  F2FP.F16.F32.PACK_AB R67, RZ, R67 ;  /* 0x00000043ff43723e */ /* 0x000fe200000000ff */
[----:B------:R-:W-:Y:S01]  /*cbe0*/  @P2 STG.E.U16 desc[UR36][R4.64], R26 ;  /* 0x0000001a04002986 */ /* 0x000fe2000c101524 */
[C---:B------:R-:W-:Y:S01]  /*cbf0*/  ISETP.GT.AND P2, PT, R3.reuse, 0x8, P0 ;  /* 0x000000080300780c */ /* 0x040fe20000744270 */
[--C-:B0-----:R-:W-:Y:S01]  /*cc00*/  @P4 IMAD.MOV.U32 R6, RZ, RZ, R8.reuse ;  /* 0x000000ffff064224 */ /* 0x101fe200078e0008 */
[----:B------:R-:W-:Y:S01]  /*cc10*/  F2FP.F16.F32.PACK_AB R68, RZ, R68 ;  /* 0x00000044ff44723e */ /* 0x000fe200000000ff */
[--C-:B------:R-:W-:Y:S01]  /*cc20*/  @P4 IMAD.MOV.U32 R7, RZ, RZ, R9.reuse ;  /* 0x000000ffff074224 */ /* 0x100fe200078e0009 */
[----:B------:R-:W-:Y:S01]  /*cc30*/  @P5 STG.E.U16 desc[UR36][R4.64+0x2], R27 ;  /* 0x0000021b04005986 */ /* 0x000fe2000c101524 */
[C---:B------:R-:W-:Y:S01]  /*cc40*/  ISETP.GT.AND P5, PT, R3.reuse, 0x9, P0 ;  /* 0x000000090300780c */ /* 0x040fe200007a4270 */
[----:B------:R-:W-:Y:S01]  /*cc50*/  FMUL R78, R78, R217 ;  /* 0x000000d94e4e7220 */ /* 0x000fe20000400000 */
[----:B------:R-:W-:Y:S01]  /*cc60*/  F2FP.F16.F32.PACK_AB R69, RZ, R69 ;  /* 0x00000045ff45723e */ /* 0x000fe200000000ff */
[----:B------:R0:W-:Y:S01]  /*cc70*/  @P4 STG.E.U16 desc[UR36][R6.64+0x10], R28 ;  /* 0x0000101c06004986 */ /* 0x0001e2000c101524 */
        /* <DEDUP_REMOVED lines=11> */
[--C-:B0-----:R-:W-:Y:S01]  /*cd30*/  @P3 IMAD.MOV.U32 R7, RZ, RZ, R9.reuse ;  /* 0x000000ffff073224 */ /* 0x101fe200078e0009 */
[----:B------:R-:W-:Y:S01]  /*cd40*/  @P3 MOV R6, R8 ;  /* 0x0000000800063202 */ /* 0x000fe20000000f00 */
[----:B------:R-:W-:Y:S01]  /*cd50*/  FMUL R84, R84, R217 ;  /* 0x000000d954547220 */ /* 0x000fe20000400000 */
[----:B------:R-:W-:Y:S01]  /*cd60*/  F2FP.F16.F32.PACK_AB R75, RZ, R75 ;  /* 0x0000004bff4b723e */ /* 0x000fe200000000ff */
[-C--:B------:R-:W-:Y:S01]  /*cd70*/  FMUL R85, R85, R217.reuse ;  /* 0x000000d955557220 */ /* 0x080fe20000400000 */
[----:B------:R-:W-:Y:S01]  /*cd80*/  F2FP.F16.F32.PACK_AB R76, RZ, R76 ;  /* 0x0000004cff4c723e */ /* 0x000fe200000000ff */
[----:B------:R0:W-:Y:S01]  /*cd90*/  @P3 STG.E.U16 desc[UR36][R6.64+0x12], R29 ;  /* 0x0000121d06003986 */ /* 0x0001e2000c101524 */
        /* <DEDUP_REMOVED lines=11> */
[--C-:B0-----:R-:W-:Y:S01]  /*ce50*/  @P4 IMAD.MOV.U32 R6, RZ, RZ, R8.reuse ;  /* 0x000000ffff064224 */ /* 0x101fe200078e0008 */
[----:B------:R-:W-:Y:S01]  /*ce60*/  F2FP.F16.F32.PACK_AB R80, RZ, R80 ;  /* 0x00000050ff50723e */ /* 0x000fe200000000ff */
[--C-:B------:R-:W-:Y:S01]  /*ce70*/  @P4 IMAD.MOV.U32 R7, RZ, RZ, R9.reuse ;  /* 0x000000ffff074224 */ /* 0x100fe200078e0009 */
[----:B------:R-:W-:Y:S01]  /*ce80*/  F2FP.F16.F32.PACK_AB R81, RZ, R81 ;  /* 0x00000051ff51723e */ /* 0x000fe200000000ff */
[-C--:B------:R-:W-:Y:S01]  /*ce90*/  FMUL R89, R89, R217.reuse ;  /* 0x000000d959597220 */ /* 0x080fe20000400000 */
[----:B------:R-:W-:Y:S01]  /*cea0*/  F2FP.F16.F32.PACK_AB R82, RZ, R82 ;  /* 0x00000052ff52723e */ /* 0x000fe200000000ff */
[-C--:B------:R-:W-:Y:S01]  /*ceb0*/  FMUL R90, R90, R217.reuse ;  /* 0x000000d95a5a7220 */ /* 0x080fe20000400000 */
[----:B------:R0:W-:Y:S01]  /*cec0*/  @P4 STG.E.U16 desc[UR36][R6.64+0x20], R32 ;  /* 0x0000202006004986 */ /* 0x0001e2000c101524 */
        /* <DEDUP_REMOVED lines=11> */
[--C-:B0-----:R-:W-:Y:S01]  /*cf80*/  @P3 IMAD.MOV.U32 R6, RZ, RZ, R8.reuse ;  /* 0x000000ffff063224 */ /* 0x101fe200078e0008 */
[----:B------:R-:W-:Y:S01]  /*cf90*/  @P3 MOV R7, R9 ;  /* 0x0000000900073202 */ /* 0x000fe20000000f00 */
[-C--:B------:R-:W-:Y:S01]  /*cfa0*/  FMUL R96, R96, R217.reuse ;  /* 0x000000d960607220 */ /* 0x080fe20000400000 */
[----:B------:R-:W-:Y:S01]  /*cfb0*/  F2FP.F16.F32.PACK_AB R88, RZ, R88 ;  /* 0x00000058ff58723e */ /* 0x000fe200000000ff */
[----:B------:R-:W-:Y:S01]  /*cfc0*/  FMUL R97, R97, R217 ;  /* 0x000000d961617220 */ /* 0x000fe20000400000 */
[----:B------:R-:W-:Y:S01]  /*cfd0*/  F2FP.F16.F32.PACK_AB R89, RZ, R89 ;  /* 0x00000059ff59723e */ /* 0x000fe200000000ff */
[----:B------:R0:W-:Y:S01]  /*cfe0*/  @P3 STG.E.U16 desc[UR36][R6.64+0x22], R33 ;  /* 0x0000222106003986 */ /* 0x0001e2000c101524 */
        /* <DEDUP_REMOVED lines=15> */
[----:B------:R-:W-:Y:S01]  /*d0e0*/  FMUL R101, R101, R217 ;  /* 0x000000d965657220 */ /* 0x000fe20000400000 */
[----:B------:R-:W-:Y:S01]  /*d0f0*/  F2FP.F16.F32.PACK_AB R95, RZ, R95 ;  /* 0x0000005fff5f723e */ /* 0x000fe200000000ff */
[-C--:B------:R-:W-:Y:S01]  /*d100*/  FMUL R102, R102, R217.reuse ;  /* 0x000000d966667220 */ /* 0x080fe20000400000 */
        /* <DEDUP_REMOVED lines=49> */
[----:B0-----:R-:W-:Y:S01]  /*d420*/  @P3 IMAD.MOV.U32 R6, RZ, RZ, R8 ;  /* 0x000000ffff063224 */ /* 0x001fe200078e0008 */
[----:B------:R-:W-:Y:S01]  /*d430*/  F2FP.F16.F32.PACK_AB R114, RZ, R114 ;  /* 0x00000072ff72723e */ /* 0x000fe200000000ff */
[----:B------:R-:W-:Y:S01]  /*d440*/  @P3 IMAD.MOV.U32 R7, RZ, RZ, R9 ;  /* 0x000000ffff073224 */ /* 0x000fe200078e0009 */
[----:B------:R-:W-:-:S02]  /*d450*/  F2FP.F16.F32.PACK_AB R115, RZ, R115 ;  /* 0x00000073ff73723e */ /* 0x000fc400000000ff */
[----:B------:R-:W-:Y:S02]  /*d460*/  F2FP.F16.F32.PACK_AB R116, RZ, R116 ;  /* 0x00000074ff74723e */ /* 0x000fe400000000ff */
[----:B------:R0:W-:Y:S01]  /*d470*/  @P3 STG.E.U16 desc[UR36][R6.64+0x42], R41 ;  /* 0x0000422906003986 */ /* 0x0001e2000c101524 */
[C---:B------:R-:W-:Y:S02]  /*d480*/  ISETP.GT.AND P3, PT, R3.reuse, 0x29, P1 ;  /* 0x000000290300780c */ /* 0x040fe40000f64270 */
[----:B------:R-:W-:Y:S01]  /*d490*/  F2FP.F16.F32.PACK_AB R117, RZ, R117 ;  /* 0x00000075ff75723e */ /* 0x000fe200000000ff */
[----:B------:R-:W-:Y:S01]  /*d4a0*/  @P2 STG.E.U16 desc[UR36][R4.64+0x40], R42 ;  /* 0x0000402a04002986 */ /* 0x000fe2000c101524 */
[C---:B------:R-:W-:Y:S02]  /*d4b0*/  ISETP.GT.AND P2, PT, R3.reuse, 0x28, P0 ;  /* 0x000000280300780c */ /* 0x040fe40000744270 */
[----:B------:R-:W-:Y:S01]  /*d4c0*/  F2FP.F16.F32.PACK_AB R118, RZ, R118 ;  /* 0x00000076ff76723e */ /* 0x000fe200000000ff */
[----:B------:R-:W-:Y:S01]  /*d4d0*/  @P5 STG.E.U16 desc[UR36][R4.64+0x42], R43 ;  /* 0x0000422b04005986 */ /* 0x000fe2000c101524 */
[----:B------:R-:W-:-:S02]  /*d4e0*/  ISETP.GT.AND P5, PT, R3, 0x29, P0 ;  /* 0x000000290300780c */ /* 0x000fc400007a4270 */
[----:B------:R-:W-:Y:S01]  /*d4f0*/  F2FP.F16.F32.PACK_AB R119, RZ, R119 ;  /* 0x00000077ff77723e */ /* 0x000fe200000000ff */
[----:B0-----:R-:W-:Y:S01]  /*d500*/  @P4 IMAD.MOV.U32 R6, RZ, RZ, R8 ;  /* 0x000000ffff064224 */ /* 0x001fe200078e0008 */
[----:B------:R-:W-:-:S05]  /*d510*/  @P4 MOV R7, R9 ;  /* 0x0000000900074202 */ /* 0x000fca0000000f00 */
[----:B------:R0:W-:Y:S01]  /*d520*/  @P4 STG.E.U16 desc[UR36][R6.64+0x50], R44 ;  /* 0x0000502c06004986 */ /* 0x0001e2000c101524 */
[----:B------:R-:W-:Y:S01]  /*d530*/  ISETP.GT.AND P4, PT, R3, 0x30, P1 ;  /* 0x000000300300780c */ /* 0x000fe20000f84270 */
[----:B0-----:R-:W-:Y:S02]  /*d540*/  @P3 IMAD.MOV.U32 R6, RZ, RZ, R8 ;  /* 0x000000ffff063224 */ /* 0x001fe400078e0008 */
[----:B------:R-:W-:-:S05]  /*d550*/  @P3 IMAD.MOV.U32 R7, RZ, RZ, R9 ;  /* 0x000000ffff073224 */ /* 0x000fca00078e0009 */
[----:B------:R0:W-:Y:S01]  /*d560*/  @P3 STG.E.U16 desc[UR36][R6.64+0x52], R45 ;  /* 0x0000522d06003986 */ /* 0x0001e2000c101524 */
[----:B------:R-:W-:-:S03]  /*d570*/  ISETP.GT.AND P3, PT, R3, 0x31, P1 ;  /* 0x000000310300780c */ /* 0x000fc60000f64270 */
[----:B------:R-:W-:Y:S01]  /*d580*/  @P2 STG.E.U16 desc[UR36][R4.64+0x50], R46 ;  /* 0x0000502e04002986 */ /* 0x000fe2000c101524 */
[----:B------:R-:W-:-:S03]  /*d590*/  ISETP.GT.AND P2, PT, R3, 0x30, P0 ;  /* 0x000000300300780c */ /* 0x000fc60000744270 */
[----:B------:R-:W-:Y:S01]  /*d5a0*/  @P5 STG.E.U16 desc[UR36][R4.64+0x52], R47 ;  /* 0x0000522f04005986 */ /* 0x000fe2000c101524 */
[----:B------:R-:W-:Y:S01]  /*d5b0*/  ISETP.GT.AND P5, PT, R3, 0x31, P0 ;  /* 0x000000310300780c */ /* 0x000fe200007a4270 */
[----:B0-----:R-:W-:Y:S02]  /*d5c0*/  @P4 IMAD.MOV.U32 R6, RZ, RZ, R8 ;  /* 0x000000ffff064224 */ /* 0x001fe400078e0008 */
[----:B------:R-:W-:-:S05]  /*d5d0*/  @P4 IMAD.MOV.U32 R7, RZ, RZ, R9 ;  /* 0x000000ffff074224 */ /* 0x000fca00078e0009 */
[----:B------:R0:W-:Y:S01]  /*d5e0*/  @P4 STG.E.U16 desc[UR36][R6.64+0x60], R48 ;  /* 0x0000603006004986 */ /* 0x0001e2000c101524 */
[----:B------:R-:W-:Y:S02]  /*d5f0*/  ISETP.GT.AND P4, PT, R3, 0x38, P1 ;  /* 0x000000380300780c */ /* 0x000fe40000f84270 */
[----:B0-----:R-:W-:Y:S01]  /*d600*/  @P3 MOV R6, R8 ;  /* 0x0000000800063202 */ /* 0x001fe20000000f00 */
        /* <DEDUP_REMOVED lines=10> */
[----:B------:R-:W-:Y:S01]  /*d6b0*/  ISETP.GT.AND P4, PT, R3, 0x40, P1 ;  /* 0x000000400300780c */ /* 0x000fe20000f84270 */
[----:B0-----:R-:W-:Y:S01]  /*d6c0*/  @P3 IMAD.MOV.U32 R6, RZ, RZ, R8 ;  /* 0x000000ffff063224 */ /* 0x001fe200078e0008 */
[----:B------:R-:W-:-:S05]  /*d6d0*/  @P3 MOV R7, R9 ;  /* 0x0000000900073202 */ /* 0x000fca0000000f00 */
        /* <DEDUP_REMOVED lines=17> */
[----:B------:R-:W-:Y:S02]  /*d7f0*/  ISETP.GT.AND P5, PT, R3, 0x49, P0 ;  /* 0x000000490300780c */ /* 0x000fe400007a4270 */
[----:B0-----:R-:W-:Y:S01]  /*d800*/  @P4 MOV R6, R8 ;  /* 0x0000000800064202 */ /* 0x001fe20000000f00 */
        /* <DEDUP_REMOVED lines=158> */
[C---:B------:R-:W-:Y:S02]  /*e1f0*/  ISETP.GT.AND P4, PT, R3.reuse, 0xb1, P0 ;  /* 0x000000b10300780c */ /* 0x040fe40000784270 */
[----:B------:R-:W-:Y:S01]  /*e200*/  ISETP.GT.AND P0, PT, R3, 0xb9, P0 ;  /* 0x000000b90300780c */ /* 0x000fe20000704270 */
[----:B0-----:R-:W-:Y:S01]  /*e210*/  @P3 IMAD.MOV.U32 R6, RZ, RZ, R8 ;  /* 0x000000ffff063224 */ /* 0x001fe200078e0008 */
[----:B------:R-:W-:-:S05]  /*e220*/  @P3 MOV R7, R9 ;  /* 0x0000000900073202 */ /* 0x000fca0000000f00 */
[----:B------:R0:W-:Y:S01]  /*e230*/  @P3 STG.E.U16 desc[UR36][R6.64+0x162], R113 ;  /* 0x0001627106003986 */ /* 0x0001e2000c101524 */
[C---:B------:R-:W-:Y:S02]  /*e240*/  ISETP.GT.AND P3, PT, R3.reuse, 0xb8, P1 ;  /* 0x000000b80300780c */ /* 0x040fe40000f64270 */
[----:B------:R-:W-:Y:S01]  /*e250*/  ISETP.GT.AND P1, PT, R3, 0xb9, P1 ;  /* 0x000000b90300780c */ /* 0x000fe20000f24270 */
[----:B------:R-:W-:Y:S04]  /*e260*/  @P2 STG.E.U16 desc[UR36][R4.64+0x160], R114 ;  /* 0x0001607204002986 */ /* 0x000fe8000c101524 */
[----:B------:R-:W-:Y:S06]  /*e270*/  @P4 STG.E.U16 desc[UR36][R4.64+0x162], R115 ;  /* 0x0001627304004986 */ /* 0x000fec000c101524 */
[----:B0-----:R-:W-:-:S02]  /*e280*/  @P3 IMAD.MOV.U32 R6, RZ, RZ, R8 ;  /* 0x000000ffff063224 */ /* 0x001fc400078e0008 */
[----:B------:R-:W-:-:S05]  /*e290*/  @P3 IMAD.MOV.U32 R7, RZ, RZ, R9 ;  /* 0x000000ffff073224 */ /* 0x000fca00078e0009 */
[----:B------:R0:W-:Y:S04]  /*e2a0*/  @P3 STG.E.U16 desc[UR36][R6.64+0x170], R116 ;  /* 0x0001707406003986 */ /* 0x0001e8000c101524 */
[----:B------:R1:W-:Y:S04]  /*e2b0*/  @P1 STG.E.U16 desc[UR36][R8.64+0x172], R117 ;  /* 0x0001727508001986 */ /* 0x0003e8000c101524 */
[----:B------:R1:W-:Y:S01]  /*e2c0*/  @P5 STG.E.U16 desc[UR36][R4.64+0x170], R118 ;  /* 0x0001707604005986 */ /* 0x0003e2000c101524 */
[----:B0-----:R-:W-:Y:S02]  /*e2d0*/  @P0 IMAD.MOV.U32 R6, RZ, RZ, R4 ;  /* 0x000000ffff060224 */ /* 0x001fe400078e0004 */
[----:B------:R-:W-:-:S05]  /*e2e0*/  @P0 IMAD.MOV.U32 R7, RZ, RZ, R5 ;  /* 0x000000ffff070224 */ /* 0x000fca00078e0005 */
[----:B------:R1:W-:Y:S02]  /*e2f0*/  @P0 STG.E.U16 desc[UR36][R6.64+0x172], R119 ;  /* 0x0001727706000986 */ /* 0x0003e4000c101524 */
.L_x_410:
[----:B------:R-:W-:Y:S05]  /*e300*/  BSYNC B0 ;  /* 0x0000000000007941 */ /* 0x000fea0003800000 */
.L_x_28:
[----:B------:R-:W-:Y:S01]  /*e310*/  ULDC UR4, c[0x0][0xc] ;  /* 0x0000030000047ab9 */ /* 0x000fe20000000800 */
[----:B------:R-:W-:Y:S01]  /*e320*/  ULDC UR5, c[0x0][0x10] ;  /* 0x0000040000057ab9 */ /* 0x000fe20000000800 */
[----:B------:R-:W2:Y:S01]  /*e330*/  LDC R3, c[0x0][0x14] ;  /* 0x00000500ff037b82 */ /* 0x000ea20000000800 */
[----:B------:R-:W-:Y:S01]  /*e340*/  UIMAD.WIDE.U32 UR4, UR4, UR5, URZ ;  /* 0x00000005040472a5 */ /* 0x000fe2000f8e003f */
[----:B0-----:R-:W-:Y:S01]  /*e350*/  PRMT R0, RZ, 0x7610, R0 ;  /* 0x00007610ff007816 */ /* 0x001fe20000000000 */
[----:B------:R-:W-:Y:S01]  /*e360*/  UMOV UR41, 0xffffffff ;  /* 0xffffffff00297882 */ /* 0x000fe20000000000 */
[----:B------:R-:W-:-:S03]  /*e370*/  IMAD.MOV.U32 R19, RZ, RZ, -0x1 ;  /* 0xffffffffff137424 */ /* 0x000fc600078e00ff */
[----:B--2---:R-:W-:-:S04]  /*e380*/  IMAD.WIDE.U32 R16, R3, UR4, R16 ;  /* 0x0000000403107c25 */ /* 0x004fc8000f8e0010 */
[----:B------:R-:W-:Y:S01]  /*e390*/  IMAD R3, R3, UR5, RZ ;  /* 0x0000000503037c24 */ /* 0x000fe2000f8e02ff */
[----:B------:R-:W-:Y:S02]  /*e3a0*/  ULDC.64 UR4, c[0x0][0x650] ;  /* 0x0001940000047ab9 */ /* 0x000fe40000000a00 */
[----:B------:R-:W-:Y:S02]  /*e3b0*/  ISETP.GE.U32.AND P0, PT, R16, UR4, PT ;  /* 0x0000000410007c0c */ /* 0x000fe4000bf06070 */
[----:B------:R-:W-:-:S04]  /*e3c0*/  IADD3 R17, R17, R3, RZ ;  /* 0x0000000311117210 */ /* 0x000fc80007ffe0ff */
[----:B------:R-:W-:-:S13]  /*e3d0*/  ISETP.GE.U32.AND.EX P0, PT, R17, UR5, PT, P0 ;  /* 0x0000000511007c0c */ /* 0x000fda000bf06100 */
[----:B------:R-:W-:Y:S05]  /*e3e0*/  @P0 BRA `(.L_x_411) ;  /* 0x0000000400640947 */ /* 0x000fea0003800000 */
[----:B------:R-:W0:Y:S01]  /*e3f0*/  S2R R12, SR_CTAID.X ;  /* 0x00000000000c7919 */ /* 0x000e220000002500 */
[----:B------:R-:W2:Y:S01]  /*e400*/  LDC.64 R10, c[0x0][0x628] ;  /* 0x00018a00ff0a7b82 */ /* 0x000ea20000000a00 */
[----:B------:R-:W-:Y:S01]  /*e410*/  ULDC UR4, c[0x0][0x150] ;  /* 0x0000540000047ab9 */ /* 0x000fe20000000800 */
[----:B-1----:R-:W-:Y:S01]  /*e420*/  IMAD.MOV.U32 R8, RZ, RZ, R16 ;  /* 0x000000ffff087224 */ /* 0x002fe200078e0010 */
[----:B------:R-:W1:Y:S01]  /*e430*/  S2R R20, SR_CTAID.Y ;  /* 0x0000000000147919 */ /* 0x000e620000002600 */
[----:B------:R-:W-:-:S04]  /*e440*/  IMAD.MOV.U32 R9, RZ, RZ, R17 ;  /* 0x000000ffff097224 */ /* 0x000fc800078e0011 */
[----:B------:R-:W1:Y:S08]  /*e450*/  LDC R21, c[0x0][0x144] ;  /* 0x00005100ff157b82 */ /* 0x000e700000000800 */
[----:B------:R-:W1:Y:S08]  /*e460*/  LDC R0, c[0x0][0x630] ;  /* 0x00018c00ff007b82 */ /* 0x000e700000000800 */
[----:B------:R-:W1:Y:S01]  /*e470*/  LDC.64 R14, c[0x0][0x620] ;  /* 0x00018800ff0e7b82 */ /* 0x000e620000000a00 */
[----:B--2---:R-:W-:-:S04]  /*e480*/  ISETP.NE.U32.AND P0, PT, R10, RZ, PT ;  /* 0x000000ff0a00720c */ /* 0x004fc80003f05070 */
[----:B------:R-:W-:Y:S02]  /*e490*/  ISETP.NE.AND.EX P0, PT, R11, RZ, PT, P0 ;  /* 0x000000ff0b00720c */ /* 0x000fe40003f05300 */
[----:B0-----:R-:W-:-:S05]  /*e4a0*/  I2FP.F32.U32 R3, R12 ;  /* 0x0000000c00037245 */ /* 0x001fca0000201000 */
[----:B------:R-:W-:-:S04]  /*e4b0*/  FMUL R3, R3, UR4 ;  /* 0x0000000403037c20 */ /* 0x000fc80008400000 */
[----:B------:R0:W2:Y:S02]  /*e4c0*/  F2I.U32.TRUNC.NTZ R19, R3 ;  /* 0x0000000300137305 */ /* 0x0000a4000020f000 */
[----:B------:R-:W-:Y:S05]  /*e4d0*/  @!P0 BRA `(.L_x_412) ;  /* 0x0000000000288947 */ /* 0x000fea0003800000 */
[----:B0-----:R-:W0:Y:S02]  /*e4e0*/  LDC R3, c[0x0][0x634] ;  /* 0x00018d00ff037b82 */ /* 0x001e240000000800 */
[----:B0-----:R-:W-:-:S05]  /*e4f0*/  IADD3 R3, P0, R16, R3, RZ ;  /* 0x0000000310037210 */ /* 0x001fca0007f1e0ff */
[----:B------:R-:W-:-:S04]  /*e500*/  IMAD.X R13, RZ, RZ, R17, P0 ;  /* 0x000000ffff0d7224 */ /* 0x000fc800000e0611 */
[----:B------:R-:W-:-:S04]  /*e510*/  IMAD.WIDE.U32 R4, R13, R10, RZ ;  /* 0x0000000a0d047225 */ /* 0x000fc800078e00ff */
[----:B------:R-:W-:-:S04]  /*e520*/  IMAD.WIDE.U32 R6, P0, R3, R11, R4 ;  /* 0x0000000b03067225 */ /* 0x000fc80007800004 */
[----:B------:R-:W-:Y:S01]  /*e530*/  IMAD.WIDE.U32 R4, R3, R10, RZ ;  /* 0x0000000a03047225 */ /* 0x000fe200078e00ff */
[----:B------:R-:W-:-:S03]  /*e540*/  IADD3.X R9, RZ, RZ, RZ, P0, !PT ;  /* 0x000000ffff097210 */ /* 0x000fc600007fe4ff */
[----:B------:R-:W-:Y:S01]  /*e550*/  IMAD.MOV.U32 R8, RZ, RZ, R7 ;  /* 0x000000ffff087224 */ /* 0x000fe200078e0007 */
[----:B------:R-:W-:-:S05]  /*e560*/  IADD3 RZ, P0, R5, R6, RZ ;  /* 0x0000000605ff7210 */ /* 0x000fca0007f1e0ff */
[----:B------:R-:W-:-:S08]  /*e570*/  IMAD.WIDE.U32.X R8, R13, R11, R8, P0 ;  /* 0x0000000b0d087225 */ /* 0x000fd000000e0408 */
.L_x_412:
[----:B------:R-:W3:Y:S01]  /*e580*/  LDC.64 R26, c[0x0][0x640] ;  /* 0x00019000ff1a7b82 */ /* 0x000ee20000000a00 */
[-C--:B-1----:R-:W-:Y:S01]  /*e590*/  SHF.R.U64 R30, R8, R0.reuse, R9 ;  /* 0x00000000081e7219 */ /* 0x082fe20000001209 */
[----:B--2---:R-:W-:Y:S01]  /*e5a0*/  IMAD.MOV R19, RZ, RZ, -R19 ;  /* 0x000000ffff137224 */ /* 0x004fe200078e0a13 */
[----:B------:R-:W-:Y:S01]  /*e5b0*/  SHF.R.U32.HI R0, RZ, R0, R9 ;  /* 0x00000000ff007219 */ /* 0x000fe20000011609 */
[----:B------:R-:W-:Y:S01]  /*e5c0*/  ULDC UR4, c[0x0][0x154] ;  /* 0x0000550000047ab9 */ /* 0x000fe20000000800 */
[----:B0-----:R-:W-:Y:S01]  /*e5d0*/  IADD3 R3, P0, RZ, -R30, RZ ;  /* 0x8000001eff037210 */ /* 0x001fe20007f1e0ff */
[----:B------:R-:W-:Y:S02]  /*e5e0*/  IMAD R21, R21, R19, R12 ;  /* 0x0000001315157224 */ /* 0x000fe400078e020c */
[----:B------:R-:W0:Y:S01]  /*e5f0*/  LDC R6, c[0x0][0x618] ;  /* 0x00018600ff067b82 */ /* 0x000e220000000800 */
[----:B------:R-:W-:Y:S02]  /*e600*/  IMAD.MOV.U32 R7, RZ, RZ, 0x1 ;  /* 0x00000001ff077424 */ /* 0x000fe400078e00ff */
[----:B------:R-:W-:-:S04]  /*e610*/  IMAD.X R5, RZ, RZ, ~R0, P0 ;  /* 0x000000ffff057224 */ /* 0x000fc800000e0e00 */
[-C--:B------:R-:W-:Y:S01]  /*e620*/  IMAD R0, R5, R14.reuse, RZ ;  /* 0x0000000e05007224 */ /* 0x080fe200078e02ff */
[----:B------:R-:W1:Y:S01]  /*e630*/  LDC R8, c[0x0][0x608] ;  /* 0x00018200ff087b82 */ /* 0x000e620000000800 */
[----:B------:R-:W-:-:S04]  /*e640*/  IMAD.WIDE.U32 R4, R3, R14, R16 ;  /* 0x0000000e03047225 */ /* 0x000fc800078e0010 */
[----:B------:R-:W-:Y:S01]  /*e650*/  IMAD R3, R3, R15, R0 ;  /* 0x0000000f03037224 */ /* 0x000fe200078e0200 */
[----:B------:R-:W-:Y:S02]  /*e660*/  I2FP.F32.U32 R0, R20 ;  /* 0x0000001400007245 */ /* 0x000fe40000201000 */
[----:B------:R-:W2:Y:S01]  /*e670*/  LDC R22, c[0x0][0x658] ;  /* 0x00019600ff167b82 */ /* 0x000ea20000000800 */
[----:B------:R-:W-:Y:S01]  /*e680*/  IMAD.IADD R3, R5, 0x1, R3 ;  /* 0x0000000105037824 */ /* 0x000fe200078e0203 */
[----:B---3--:R-:W-:Y:S01]  /*e690*/  ISETP.NE.U32.AND P0, PT, R26, RZ, PT ;  /* 0x000000ff1a00720c */ /* 0x008fe20003f05070 */
[----:B------:R-:W-:Y:S01]  /*e6a0*/  FMUL R0, R0, UR4 ;  /* 0x0000000400007c20 */ /* 0x000fe20008400000 */
[----:B------:R-:W-:Y:S02]  /*e6b0*/  MOV R5, 0xffffffff ;  /* 0xffffffff00057802 */ /* 0x000fe40000000f00 */
[----:B------:R-:W-:Y:S01]  /*e6c0*/  ISETP.NE.AND.EX P0, PT, R27, RZ, PT, P0 ;  /* 0x000000ff1b00720c */ /* 0x000fe20003f05300 */
[----:B------:R3:W2:Y:S01]  /*e6d0*/  F2I.U32.TRUNC.NTZ R13, R0 ;  /* 0x00000000000d7305 */ /* 0x0006a2000020f000 */
[----:B------:R-:W3:Y:S01]  /*e6e0*/  LDC R15, c[0x0][0x148] ;  /* 0x00005200ff0f7b82 */ /* 0x000ee20000000800 */
[----:B0-----:R-:W-:-:S02]  /*e6f0*/  SHF.R.U64 R12, R4, R6, R3 ;  /* 0x00000006040c7219 */ /* 0x001fc40000001203 */
[----:B------:R-:W-:-:S05]  /*e700*/  SHF.R.U32.HI R3, RZ, R6, R3 ;  /* 0x00000006ff037219 */ /* 0x000fca0000011603 */
[----:B------:R-:W0:Y:S01]  /*e710*/  LDC R19, c[0x0][0x600] ;  /* 0x00018000ff137b82 */ /* 0x000e220000000800 */
[-CC-:B-1----:R-:W-:Y:S02]  /*e720*/  SHF.R.U64 R10, R12, R8.reuse, R3.reuse ;  /* 0x000000080c0a7219 */ /* 0x182fe40000001203 */
[----:B------:R-:W-:-:S05]  /*e730*/  SHF.R.U32.HI R3, RZ, R8, R3 ;  /* 0x00000008ff037219 */ /* 0x000fca0000011603 */
[----:B------:R-:W1:Y:S01]  /*e740*/  LDC R24, c[0x0][0x648] ;  /* 0x00019200ff187b82 */ /* 0x000e620000000800 */
[-C--:B--2---:R-:W-:Y:S02]  /*e750*/  SHF.L.U32 R4, R5, R22.reuse, RZ ;  /* 0x0000001605047219 */ /* 0x084fe400000006ff */
[-CC-:B------:R-:W-:Y:S02]  /*e760*/  SHF.R.U64 R14, R10, R22.reuse, R3.reuse ;  /* 0x000000160a0e7219 */ /* 0x180fe40000001203 */
[----:B------:R-:W-:Y:S02]  /*e770*/  SHF.R.U32.HI R5, RZ, R22, R3 ;  /* 0x00000016ff057219 */ /* 0x000fe40000011603 */
[----:B------:R-:W-:Y:S01]  /*e780*/  LOP3.LUT R25, RZ, R4, RZ, 0x33, !PT ;  /* 0x00000004ff197212 */ /* 0x000fe200078e33ff */
[----:B------:R-:W2:Y:S01]  /*e790*/  LDC R28, c[0x0][0x638] ;  /* 0x00018e00ff1c7b82 */ /* 0x000ea20000000800 */
[----:B------:R-:W-:Y:S01]  /*e7a0*/  SHF.L.U32 R22, R7, R22, RZ ;  /* 0x0000001607167219 */ /* 0x000fe200000006ff */
[----:B------:R-:W-:-:S06]  /*e7b0*/  IMAD.MOV.U32 R4, RZ, RZ, R14 ;  /* 0x000000ffff047224 */ /* 0x000fcc00078e000e */
[----:B------:R-:W0:Y:S01]  /*e7c0*/  LDC R29, c[0x0][0x610] ;  /* 0x00018400ff1d7b82 */ /* 0x000e220000000800 */
[----:B------:R-:W-:Y:S05]  /*e7d0*/  @!P0 BRA `(.L_x_413) ;  /* 0x0000000000288947 */ /* 0x000fea0003800000 */
[----:B------:R-:W4:Y:S02]  /*e7e0*/  LDC R3, c[0x0][0x64c] ;  /* 0x00019300ff037b82 */ /* 0x000f240000000800 */
[----:B----4-:R-:W-:-:S05]  /*e7f0*/  IADD3 R3, P0, R14, R3, RZ ;  /* 0x000000030e037210 */ /* 0x010fca0007f1e0ff */
[----:B------:R-:W-:-:S04]  /*e800*/  IMAD.X R11, RZ, RZ, R5, P0 ;  /* 0x000000ffff0b7224 */ /* 0x000fc800000e0605 */
[----:B------:R-:W-:-:S04]  /*e810*/  IMAD.WIDE.U32 R4, R11, R26, RZ ;  /* 0x0000001a0b047225 */ /* 0x000fc800078e00ff */
[----:B------:R-:W-:-:S04]  /*e820*/  IMAD.WIDE.U32 R6, P0, R3, R27, R4 ;  /* 0x0000001b03067225 */ /* 0x000fc80007800004 */
[----:B------:R-:W-:Y:S01]  /*e830*/  IMAD.WIDE.U32 R4, R3, R26, RZ ;  /* 0x0000001a03047225 */ /* 0x000fe200078e00ff */
[----:B------:R-:W-:-:S03]  /*e840*/  MOV R8, R7 ;  /* 0x0000000700087202 */ /* 0x000fc60000000f00 */
[----:B------:R-:W-:Y:S01]  /*e850*/  IMAD.X R9, RZ, RZ, RZ, P0 ;  /* 0x000000ffff097224 */ /* 0x000fe200000e06ff */
[----:B------:R-:W-:-:S05]  /*e860*/  IADD3 RZ, P0, R5, R6, RZ ;  /* 0x0000000605ff7210 */ /* 0x000fca0007f1e0ff */
[----:B------:R-:W-:-:S08]  /*e870*/  IMAD.WIDE.U32.X R4, R11, R27, R8, P0 ;  /* 0x0000001b0b047225 */ /* 0x000fd000000e0408 */
.L_x_413:
[----:B------:R-:W-:Y:S01]  /*e880*/  ISETP.NE.AND P0, PT, R2, 0x1, PT ;  /* 0x000000010200780c */ /* 0x000fe20003f05270 */
[----:B------:R-:W-:Y:S01]  /*e890*/  IMAD.MOV R13, RZ, RZ, -R13 ;  /* 0x000000ffff0d7224 */ /* 0x000fe200078e0a0d */
[----:B-1-3--:R-:W-:Y:S01]  /*e8a0*/  SHF.R.U64 R0, R4, R24, R5 ;  /* 0x0000001804007219 */ /* 0x00afe20000001205 */
[----:B0-----:R-:W-:Y:S01]  /*e8b0*/  VIADD R5, R19, 0xffffffff ;  /* 0xffffffff13057836 */ /* 0x001fe20000000000 */
[----:B------:R-:W-:Y:S02]  /*e8c0*/  LOP3.LUT R7, R10, R25, RZ, 0xc0, !PT ;  /* 0x000000190a077212 */ /* 0x000fe400078ec0ff */
[----:B------:R-:W-:Y:S01]  /*e8d0*/  R2UR UR41, R30 ;  /* 0x000000001e2972ca */ /* 0x000fe200000e0000 */
[----:B------:R-:W-:Y:S01]  /*e8e0*/  IMAD.MOV R3, RZ, RZ, -R0 ;  /* 0x000000ffff037224 */ /* 0x000fe200078e0a00 */
[----:B------:R-:W-:Y:S01]  /*e8f0*/  LOP3.LUT R5, R12, R5, RZ, 0xc0, !PT ;  /* 0x000000050c057212 */ /* 0x000fe200078ec0ff */
[----:B------:R-:W-:Y:S02]  /*e900*/  IMAD R22, R22, R0, R7 ;  /* 0x0000000016167224 */ /* 0x000fe400078e0207 */
[----:B--2---:R-:W-:-:S02]  /*e910*/  IMAD R0, R3, R28, R14 ;  /* 0x0000001c03007224 */ /* 0x004fc400078e020e */
[----:B------:R-:W-:Y:S02]  /*e920*/  @P0 IMAD R21, R15, R13, R20 ;  /* 0x0000000d0f150224 */ /* 0x000fe400078e0214 */
[----:B------:R-:W-:Y:S02]  /*e930*/  IMAD R3, R0, R19, R5 ;  /* 0x0000001300037224 */ /* 0x000fe400078e0205 */
[----:B------:R-:W-:Y:S02]  /*e940*/  IMAD R22, R22, R29, R21 ;  /* 0x0000001d16167224 */ /* 0x000fe400078e0215 */
[----:B------:R-:W-:-:S03]  /*e950*/  IMAD.MOV.U32 R0, RZ, RZ, 0x1 ;  /* 0x00000001ff007424 */ /* 0x000fc600078e00ff */
[----:B------:R-:W-:Y:S02]  /*e960*/  SEL R19, R3, R22, !P0 ;  /* 0x0000001603137207 */ /* 0x000fe40004000000 */
[----:B------:R-:W-:-:S07]  /*e970*/  SEL R22, R22, R3, !P0 ;  /* 0x0000000316167207 */ /* 0x000fce0004000000 */
.L_x_411:
[----:B------:R-:W-:-:S13]  /*e980*/  LOP3.LUT P0, RZ, R0, 0xff, RZ, 0xc0, !PT ;  /* 0x000000ff00ff7812 */ /* 0x000fda000780c0ff */
[----:B------:R-:W-:Y:S05]  /*e990*/  @P0 BRA `(.L_x_414) ;  /* 0xffffff2400640947 */ /* 0x000fea000383ffff */
[----:B------:R-:W-:Y:S05]  /*e9a0*/  EXIT ;  /* 0x000000000000794d */ /* 0x000fea0003800000 */
.L_x_3:
[----:B0-----:R-:W-:Y:S01]  /*e9b0*/  ULDC.64 UR4, c[0x0][0x650] ;  /* 0x0001940000047ab9 */ /* 0x001fe20000000a00 */
[----:B------:R-:W-:Y:S01]  /*e9c0*/  PRMT R3, RZ, 0x7610, R3 ;  /* 0x00007610ff037816 */ /* 0x000fe20000000003 */
[----:B------:R-:W-:Y:S01]  /*e9d0*/  IMAD.MOV.U32 R7, RZ, RZ, -0x1 ;  /* 0xffffffffff077424 */ /* 0x000fe200078e00ff */
[----:B------:R-:W-:Y:S01]  /*e9e0*/  ISETP.GE.U32.AND P0, PT, R16, UR4, PT ;  /* 0x0000000410007c0c */ /* 0x000fe2000bf06070 */
[----:B------:R-:W-:Y:S01]  /*e9f0*/  IMAD.MOV.U32 R8, RZ, RZ, -0x1 ;  /* 0xffffffffff087424 */ /* 0x000fe200078e00ff */
[----:B------:R-:W-:Y:S02]  /*ea00*/  MOV R6, 0xffffffff ;  /* 0xffffffff00067802 */ /* 0x000fe40000000f00 */
        /* <DEDUP_REMOVED lines=20> */
.L_x_416:
        /* <DEDUP_REMOVED lines=17> */
[----:B------:R-:W-:-:S03]  /*ec60*/  IMAD.MOV.U32 R7, RZ, RZ, 0x1 ;  /* 0x00000001ff077424 */ /* 0x000fc600078e00ff */
[--C-:B0-----:R-:W-:Y:S02]  /*ec70*/  SHF.R.U64 R10, R6, R22, R3.reuse ;  /* 0x00000016060a7219 */ /* 0x101fe40000001203 */
[----:B------:R-:W-:Y:S02]  /*ec80*/  I2FP.F32.U32 R6, R0 ;  /* 0x0000000000067245 */ /* 0x000fe40000201000 */
[----:B------:R-:W0:Y:S01]  /*ec90*/  LDC R8, c[0x0][0x658] ;  /* 0x00019600ff087b82 */ /* 0x000e220000000800 */
[----:B-1----:R-:W-:Y:S02]  /*eca0*/  ISETP.NE.U32.AND P0, PT, R24, RZ, PT ;  /* 0x000000ff1800720c */ /* 0x002fe40003f05070 */
[----:B---3--:R-:W-:Y:S01]  /*ecb0*/  IADD3 R5, -R9, RZ, RZ ;  /* 0x000000ff09057210 */ /* 0x008fe20007ffe1ff */
[----:B------:R-:W-:Y:S01]  /*ecc0*/  FMUL R6, R6, UR4 ;  /* 0x0000000406067c20 */ /* 0x000fe20008400000 */
[----:B------:R-:W-:Y:S02]  /*ecd0*/  ISETP.NE.AND.EX P0, PT, R25, RZ, PT, P0 ;  /* 0x000000ff1900720c */ /* 0x000fe40003f05300 */
[----:B------:R-:W-:Y:S01]  /*ece0*/  SHF.R.U32.HI R3, RZ, R22, R3 ;  /* 0x00000016ff037219 */ /* 0x000fe20000011603 */
[----:B------:R-:W1:Y:S01]  /*ecf0*/  LDC R15, c[0x0][0x148] ;  /* 0x00005200ff0f7b82 */ /* 0x000e620000000800 */
[----:B------:R3:W0:Y:S01]  /*ed00*/  F2I.U32.TRUNC.NTZ R13, R6 ;  /* 0x00000006000d7305 */ /* 0x000622000020f000 */
[----:B--2---:R-:W-:-:S02]  /*ed10*/  IMAD R22, R11, R5, R4 ;  /* 0x000000050b167224 */ /* 0x004fc400078e0204 */
[----:B------:R-:W-:-:S04]  /*ed20*/  IMAD.MOV.U32 R5, RZ, RZ, -0x1 ;  /* 0xffffffffff057424 */ /* 0x000fc800078e00ff */
[----:B------:R-:W2:Y:S01]  /*ed30*/  LDC R19, c[0x0][0x600] ;  /* 0x00018000ff137b82 */ /* 0x000ea20000000800 */
[-CC-:B----4-:R-:W-:Y:S02]  /*ed40*/  SHF.R.U64 R14, R10, R20.reuse, R3.reuse ;  /* 0x000000140a0e7219 */ /* 0x190fe40000001203 */
[----:B------:R-:W-:-:S05]  /*ed50*/  SHF.R.U32.HI R3, RZ, R20, R3 ;  /* 0x00000014ff037219 */ /* 0x000fca0000011603 */
[----:B------:R-:W4:Y:S01]  /*ed60*/  LDC R21, c[0x0][0x648] ;  /* 0x00019200ff157b82 */ /* 0x000f220000000800 */
[-C--:B0-----:R-:W-:Y:S02]  /*ed70*/  SHF.L.U32 R4, R5, R8.reuse, RZ ;  /* 0x0000000805047219 */ /* 0x081fe400000006ff */
[--C-:B------:R-:W-:Y:S02]  /*ed80*/  SHF.R.U64 R20, R14, R8, R3.reuse ;  /* 0x000000080e147219 */ /* 0x100fe40000001203 */
[----:B------:R-:W-:Y:S02]  /*ed90*/  LOP3.LUT R27, RZ, R4, RZ, 0x33, !PT ;  /* 0x00000004ff1b7212 */ /* 0x000fe400078e33ff */
[-C--:B------:R-:W-:Y:S01]  /*eda0*/  SHF.R.U32.HI R5, RZ, R8.reuse, R3 ;  /* 0x00000008ff057219 */ /* 0x080fe20000011603 */
[----:B------:R-:W0:Y:S01]  /*edb0*/  LDC R23, c[0x0][0x638] ;  /* 0x00018e00ff177b82 */ /* 0x000e220000000800 */
[----:B------:R-:W-:Y:S01]  /*edc0*/  SHF.L.U32 R26, R7, R8, RZ ;  /* 0x00000008071a7219 */ /* 0x000fe200000006ff */
[----:B------:R-:W-:-:S06]  /*edd0*/  IMAD.MOV.U32 R4, RZ, RZ, R20 ;  /* 0x000000ffff047224 */ /* 0x000fcc00078e0014 */
[----:B------:R-:W0:Y:S01]  /*ede0*/  LDC R28, c[0x0][0x610] ;  /* 0x00018400ff1c7b82 */ /* 0x000e220000000800 */
[----:B-1-3--:R-:W-:Y:S05]  /*edf0*/  @!P0 BRA `(.L_x_417) ;  /* 0x0000000000288947 */ /* 0x00afea0003800000 */
[----:B------:R-:W1:Y:S02]  /*ee00*/  LDC R3, c[0x0][0x64c] ;  /* 0x00019300ff037b82 */ /* 0x000e640000000800 */
[----:B-1----:R-:W-:-:S05]  /*ee10*/  IADD3 R3, P0, R20, R3, RZ ;  /* 0x0000000314037210 */ /* 0x002fca0007f1e0ff */
        /* <DEDUP_REMOVED lines=8> */
.L_x_417:
[----:B------:R-:W-:Y:S01]  /*eea0*/  ISETP.NE.AND P0, PT, R2, 0x1, PT ;  /* 0x000000010200780c */ /* 0x000fe20003f05270 */
[----:B--2---:R-:W-:Y:S01]  /*eeb0*/  VIADD R7, R19, 0xffffffff ;  /* 0xffffffff13077836 */ /* 0x004fe20000000000 */
[----:B----4-:R-:W-:Y:S01]  /*eec0*/  SHF.R.U64 R4, R4, R21, R5 ;  /* 0x0000001504047219 */ /* 0x010fe20000001205 */
[----:B------:R-:W-:Y:S01]  /*eed0*/  IMAD.MOV R13, RZ, RZ, -R13 ;  /* 0x000000ffff0d7224 */ /* 0x000fe200078e0a0d */
[----:B------:R-:W-:Y:S01]  /*eee0*/  LOP3.LUT R3, R14, R27, RZ, 0xc0, !PT ;  /* 0x0000001b0e037212 */ /* 0x000fe200078ec0ff */
[----:B------:R-:W-:Y:S01]  /*eef0*/  IMAD.MOV.U32 R8, RZ, RZ, R12 ;  /* 0x000000ffff087224 */ /* 0x000fe200078e000c */
[----:B------:R-:W-:Y:S01]  /*ef00*/  LOP3.LUT R7, R10, R7, RZ, 0xc0, !PT ;  /* 0x000000070a077212 */ /* 0x000fe200078ec0ff */
[----:B------:R-:W-:Y:S02]  /*ef10*/  IMAD.MOV R5, RZ, RZ, -R4 ;  /* 0x000000ffff057224 */ /* 0x000fe400078e0a04 */
[----:B------:R-:W-:-:S04]  /*ef20*/  IMAD R3, R26, R4, R3 ;  /* 0x000000041a037224 */ /* 0x000fc800078e0203 */
[----:B------:R-:W-:Y:S02]  /*ef30*/  @P0 IMAD R22, R15, R13, R0 ;  /* 0x0000000d0f160224 */ /* 0x000fe400078e0200 */
[----:B0-----:R-:W-:Y:S02]  /*ef40*/  IMAD R0, R5, R23, R20 ;  /* 0x0000001705007224 */ /* 0x001fe400078e0214 */
[----:B------:R-:W-:Y:S01]  /*ef50*/  IMAD R6, R3, R28, R22 ;  /* 0x0000001c03067224 */ /* 0x000fe200078e0216 */
[----:B------:R-:W-:Y:S01]  /*ef60*/  MOV R3, 0x1 ;  /* 0x0000000100037802 */ /* 0x000fe20000000f00 */
[----:B------:R-:W-:-:S05]  /*ef70*/  IMAD R5, R0, R19, R7 ;  /* 0x0000001300057224 */ /* 0x000fca00078e0207 */
[----:B------:R-:W-:Y:S02]  /*ef80*/  SEL R7, R5, R6, !P0 ;  /* 0x0000000605077207 */ /* 0x000fe40004000000 */
[----:B------:R-:W-:-:S07]  /*ef90*/  SEL R6, R6, R5, !P0 ;  /* 0x0000000506067207 */ /* 0x000fce0004000000 */
.L_x_415:
[----:B------:R-:W-:-:S08]  /*efa0*/  NOP ;  /* 0x0000000000007918 */ /* 0x000fd00000000000 */
[----:B------:R-:W0:-:S00]  /*efb0*/  USETMAXREG.DEALLOC.CTAPOOL 0x28 ;  /* 0x00000028000079c8 */ /* 0x000e0000080e0500 */
[----:B------:R-:W-:-:S13]  /*efc0*/  ISETP.NE.AND P0, PT, RZ, UR8, PT ;  /* 0x00000008ff007c0c */ /* 0x000fda000bf05270 */
[----:B------:R-:W-:Y:S05]  /*efd0*/  @P0 EXIT ;  /* 0x000000000000094d */ /* 0x000fea0003800000 */
[----:B0-----:R-:W-:Y:S01]  /*efe0*/  LOP3.LUT P0, RZ, R3, 0xff, RZ, 0xc0, !PT ;  /* 0x000000ff03ff7812 */ /* 0x001fe2000780c0ff */
[----:B------:R-:W-:Y:S02]  /*eff0*/  IMAD.MOV.U32 R3, RZ, RZ, 0x1 ;  /* 0x00000001ff037424 */ /* 0x000fe400078e00ff */
[----:B------:R-:W-:-:S10]  /*f000*/  IMAD.MOV.U32 R0, RZ, RZ, RZ ;  /* 0x000000ffff007224 */ /* 0x000fd400078e00ff */
[----:B------:R-:W-:Y:S05]  /*f010*/  @!P0 BRA `(.L_x_418) ;  /* 0x0000000c00608947 */ /* 0x000fea0003800000 */
[----:B------:R-:W0:Y:S01]  /*f020*/  LDC R0, c[0x0][0x28c] ;  /* 0x0000a300ff007b82 */ /* 0x000e220000000800 */
[----:B------:R-:W-:Y:S01]  /*f030*/  ULDC UR5, c[0x0][0x658] ;  /* 0x0001960000057ab9 */ /* 0x000fe20000000800 */
[----:B------:R-:W-:Y:S01]  /*f040*/  UMOV UR7, 0xffffffff ;  /* 0xffffffff00077882 */ /* 0x000fe20000000000 */
[----:B------:R-:W-:Y:S01]  /*f050*/  ULDC UR6, c[0x0][0xc] ;  /* 0x0000030000067ab9 */ /* 0x000fe20000000800 */
[----:B------:R-:W-:Y:S01]  /*f060*/  USHF.L.U32 UR9, UR7, UR5, URZ ;  /* 0x0000000507097299 */ /* 0x000fe2000800063f */
[C---:B------:R-:W-:Y:S01]  /*f070*/  LOP3.LUT P2, RZ, R18.reuse, 0x7f, RZ, 0xc0, !PT ;  /* 0x0000007f12ff7812 */ /* 0x040fe2000784c0ff */
[----:B------:R-:W-:Y:S01]  /*f080*/  UMOV UR8, 0x1 ;  /* 0x0000000100087882 */ /* 0x000fe20000000000 */
[----:B------:R-:W-:Y:S01]  /*f090*/  ULDC UR7, c[0x0][0x10] ;  /* 0x0000040000077ab9 */ /* 0x000fe20000000800 */
[----:B------:R-:W-:Y:S01]  /*f0a0*/  USHF.L.U32 UR5, UR8, UR5, URZ ;  /* 0x0000000508057299 */ /* 0x000fe2000800063f */
[----:B------:R-:W-:Y:S01]  /*f0b0*/  LOP3.LUT P0, RZ, R18, 0x1f, RZ, 0xc0, !PT ;  /* 0x0000001f12ff7812 */ /* 0x000fe2000780c0ff */
[----:B------:R-:W-:Y:S01]  /*f0c0*/  UIMAD.WIDE.U32 UR6, UR6, UR7, URZ ;  /* 0x00000007060672a5 */ /* 0x000fe2000f8e003f */
[----:B------:R-:W-:Y:S01]  /*f0d0*/  BSSY B0, `(.L_x_418) ;  /* 0x00000cc000007945 */ /* 0x000fe20003800000 */
[----:B------:R-:W-:Y:S01]  /*f0e0*/  ULDC UR8, c[0x0][0x14] ;  /* 0x0000050000087ab9 */ /* 0x000fe20000000800 */
[----:B------:R-:W-:Y:S01]  /*f0f0*/  MOV R11, 0x1 ;  /* 0x00000001000b7802 */ /* 0x000fe20000000f00 */
[----:B------:R-:W-:Y:S01]  /*f100*/  UIMAD.WIDE.U32 UR30, UR6, UR8, URZ ;  /* 0x00000008061e72a5 */ /* 0x000fe2000f8e003f */
[----:B------:R-:W-:Y:S01]  /*f110*/  PLOP3.LUT P0, PT, P0, P2, PT, 0x8a, 0x0 ;  /* 0x000000000000781c */ /* 0x000fe20000705172 */
[----:B------:R-:W-:Y:S01]  /*f120*/  UIMAD UR7, UR7, UR8, URZ ;  /* 0x00000008070772a4 */ /* 0x000fe2000f8e023f */
[----:B------:R-:W-:Y:S01]  /*f130*/  ULDC UR4, c[0x0][0x600] ;  /* 0x0001800000047ab9 */ /* 0x000fe20000000800 */
[----:B------:R-:W-:-:S02]  /*f140*/  ULOP3.LUT UR13, UR40, 0x2, URZ, 0xfc, !UPT ;  /* 0x00000002280d7892 */ /* 0x000fc4000f8efc3f */
[----:B------:R-:W-:Y:S02]  /*f150*/  UIADD3 UR4, UR4, -0x1, URZ ;  /* 0xffffffff04047890 */ /* 0x000fe4000fffe03f */
[----:B------:R-:W-:Y:S01]  /*f160*/  ULOP3.LUT UR6, URZ, UR9, URZ, 0x33, !UPT ;  /* 0x000000093f067292 */ /* 0x000fe2000f8e333f */
[----:B0-----:R-:W-:Y:S01]  /*f170*/  VIADD R0, R0, 0x7f ;  /* 0x0000007f00007836 */ /* 0x001fe20000000000 */
[----:B------:R-:W-:Y:S01]  /*f180*/  UIADD3 UR7, UR31, UR7, URZ ;  /* 0x000000071f077290 */ /* 0x000fe2000fffe03f */
[----:B------:R-:W-:-:S03]  /*f190*/  ULDC.64 UR38, c[0x0][0x198] ;  /* 0x0000660000267ab9 */ /* 0x000fc60000000a00 */
[----:B------:R-:W-:-:S04]  /*f1a0*/  SHF.R.S32.HI R3, RZ, 0x1f, R0 ;  /* 0x0000001fff037819 */ /* 0x000fc80000011400 */
[----:B------:R-:W-:Y:S01]  /*f1b0*/  LEA.HI R3, R3, R0, RZ, 0x7 ;  /* 0x0000000003037211 */ /* 0x000fe200078f38ff */
[----:B------:R-:W-:-:S03]  /*f1c0*/  IMAD.MOV.U32 R0, RZ, RZ, RZ ;  /* 0x000000ffff007224 */ /* 0x000fc600078e00ff */
[----:B------:R-:W-:Y:S01]  /*f1d0*/  SHF.R.S32.HI R13, RZ, 0x7, R3 ;  /* 0x00000007ff0d7819 */ /* 0x000fe20000011403 */
[----:B------:R-:W-:-:S04]  /*f1e0*/  IMAD.MOV.U32 R3, RZ, RZ, 0x1 ;  /* 0x00000001ff037424 */ /* 0x000fc800078e00ff */
[----:B------:R-:W-:-:S07]  /*f1f0*/  VIADD R10, R13, 0x1 ;  /* 0x000000010d0a7836 */ /* 0x000fce0000000000 */
.L_x_430:
[----:B------:R-:W-:-:S03]  /*f200*/  UMOV UR8, 0xffffffff ;  /* 0xffffffff00087882 */ /* 0x000fc60000000000 */
[----:B------:R-:W-:Y:S05]  /*f210*/  BRA.DIV UR8, `(.L_x_419) ;  /* 0x0000000e08887947 */ /* 0x000fea000b800000 */
[----:B------:R-:W-:-:S13]  /*f220*/  ELECT P6, URZ, PT ;  /* 0x00000000003f782f */ /* 0x000fda00038c0000 */
.L_x_439:
[----:B------:R-:W0:Y:S01]  /*f230*/  LDC R4, c[0x0][0x28c] ;  /* 0x0000a300ff047b82 */ /* 0x000e220000000800 */
[----:B------:R-:W-:Y:S01]  /*f240*/  BSSY B1, `(.L_x_420) ;  /* 0x0000042000017945 */ /* 0x000fe20003800000 */
[----:B0-----:R-:W-:-:S13]  /*f250*/  ISETP.LT.OR P6, PT, R4, 0x1, !P6 ;  /* 0x000000010400780c */ /* 0x001fda00077c1670 */
[----:B------:R-:W-:Y:S05]  /*f260*/  @P6 BRA `(.L_x_421) ;  /* 0x0000000000fc6947 */ /* 0x000fea0003800000 */
[----:B------:R-:W-:Y:S01]  /*f270*/  IMAD R14, R6, 0xc0, RZ ;  /* 0x000000c0060e7824 */ /* 0x000fe200078e02ff */
[----:B------:R-:W-:Y:S01]  /*f280*/  MOV R4, R10 ;  /* 0x0000000a00047202 */ /* 0x000fe20000000f00 */
[----:B------:R-:W-:Y:S02]  /*f290*/  IMAD R15, R7, 0xc0, RZ ;  /* 0x000000c0070f7824 */ /* 0x000fe400078e02ff */
[----:B------:R-:W-:Y:S02]  /*f2a0*/  IMAD.MOV.U32 R18, RZ, RZ, RZ ;  /* 0x000000ffff127224 */ /* 0x000fe400078e00ff */
[----:B------:R-:W-:Y:S02]  /*f2b0*/  IMAD.MOV.U32 R5, RZ, RZ, R3 ;  /* 0x000000ffff057224 */ /* 0x000fe400078e0003 */
[----:B------:R-:W-:-:S07]  /*f2c0*/  IMAD.MOV.U32 R6, RZ, RZ, R0 ;  /* 0x000000ffff067224 */ /* 0x000fce00078e0000 */
.L_x_425:
[----:B------:R-:W0:Y:S01]  /*f2d0*/  S2R R12, SR_CgaCtaId ;  /* 0x00000000000c7919 */ /* 0x000e220000008800 */
[----:B------:R-:W-:Y:S01]  /*f2e0*/  MOV R7, 0x400 ;  /* 0x0000040000077802 */ /* 0x000fe20000000f00 */
[----:B------:R-:W1:Y:S03]  /*f2f0*/  @!P2 LDC R9, c[0x0][0x500] ;  /* 0x00014000ff09ab82 */ /* 0x000e660000000800 */
[----:B0-----:R-:W-:Y:S02]  /*f300*/  LEA R19, R12, R7, 0x18 ;  /* 0x000000070c137211 */ /* 0x001fe400078ec0ff */
[----:B------:R-:W-:-:S03]  /*f310*/  SHF.L.U32 R7, R5, 0x1f, RZ ;  /* 0x0000001f05077819 */ /* 0x000fc600000006ff */
[----:B------:R-:W-:-:S04]  /*f320*/  IMAD R12, R6, 0x8, R19 ;  /* 0x00000008060c7824 */ /* 0x000fc800078e0213 */
[----:B------:R-:W0:Y:S02]  /*f330*/  SYNCS.PHASECHK.TRANS64.TRYWAIT P1, [R12+URZ+0x10], R7 ;  /* 0x000010070c0075a7 */ /* 0x000e24000802017f */
[----:B01----:R-:W-:Y:S05]  /*f340*/  @!P1 BRA `(.L_x_422) ;  /* 0x0000000c005c9947 */ /* 0x003fea0003800000 */
.L_x_440:
[----:B------:R-:W-:Y:S01]  /*f350*/  UPRMT UR8, UR13, 0x9910, URZ ;  /* 0x000099100d087896 */ /* 0x000fe2000800003f */
[----:B------:R1:W-:Y:S03]  /*f360*/  @!P2 SYNCS.ARRIVE.TRANS64 RZ, [R12+URZ], R9 ;  /* 0x000000090cffa9a7 */ /* 0x0003e6000800003f */
[----:B------:R-:W-:-:S06]  /*f370*/  UISETP.NE.AND UP0, UPT, UR8, 0x2, UPT ;  /* 0x000000020800788c */ /* 0x000fcc000bf05270 */
[----:B------:R-:W-:-:S13]  /*f380*/  PLOP3.LUT P1, PT, PT, PT, UP0, 0x80, 0x0 ;  /* 0x000000000000781c */ /* 0x000fda0003f2f008 */
[----:B-1----:R-:W-:Y:S05]  /*f390*/  @P1 BRA `(.L_x_423) ;  /* 0x0000000000041947 */ /* 0x002fea0003800000 */
[----:B------:R-:W-:Y:S01]  /*f3a0*/  BPT.TRAP 0x1 ;  /* 0x000000040000795c */ /* 0x000fe20000300000 */
.L_x_423:
[----:B------:R-:W-:Y:S05]  /*f3b0*/  @P0 BRA `(.L_x_424) ;  /* 0x0000000000040947 */ /* 0x000fea0003800000 */
[----:B------:R-:W-:Y:S01]  /*f3c0*/  BPT.TRAP 0x1 ;  /* 0x000000040000795c */ /* 0x000fe20000300000 */
.L_x_424:
[----:B------:R-:W-:Y:S01]  /*f3d0*/  IMAD R19, R6, 0xc000, R19 ;  /* 0x0000c00006137824 */ /* 0x000fe200078e0213 */
[----:B------:R-:W-:Y:S01]  /*f3e0*/  R2UR UR34, R18 ;  /* 0x00000000122272ca */ /* 0x000fe200000e0000 */
[----:B------:R-:W-:Y:S01]  /*f3f0*/  UIADD3 UR14, UP0, UR38, 0xf0, URZ ;  /* 0x000000f0260e7890 */ /* 0x000fe2000ff1e03f */
[----:B------:R-:W-:Y:S01]  /*f400*/  R2UR UR33, R12 ;  /* 0x000000000c2172ca */ /* 0x000fe200000e0000 */
[----:B------:R-:W-:Y:S01]  /*f410*/  UIADD3 UR42, UP1, UR38, 0x1f0, URZ ;  /* 0x000001f0262a7890 */ /* 0x000fe2000ff3e03f */
[----:B------:R-:W-:Y:S01]  /*f420*/  R2UR UR8, R19 ;  /* 0x00000000130872ca */ /* 0x000fe200000e0000 */
[----:B------:R-:W-:Y:S01]  /*f430*/  UIADD3.X UR15, URZ, UR39, URZ, UP0, !UPT ;  /* 0x000000273f0f7290 */ /* 0x000fe200087fe43f */
[----:B------:R-:W-:Y:S01]  /*f440*/  R2UR UR35, R14 ;  /* 0x000000000e2372ca */ /* 0x000fe200000e0000 */
[----:B------:R-:W-:Y:S01]  /*f450*/  UIADD3.X UR43, URZ, UR39, URZ, UP1, !UPT ;  /* 0x000000273f2b7290 */ /* 0x000fe20008ffe43f */
[----:B------:R-:W-:Y:S01]  /*f460*/  R2UR UR36, R8 ;  /* 0x00000000082472ca */ /* 0x000fe200000e0000 */
[----:B------:R-:W-:Y:S01]  /*f470*/  VIADD R6, R6, 0x1 ;  /* 0x0000000106067836 */ /* 0x000fe20000000000 */
[----:B------:R-:W-:Y:S01]  /*f480*/  IADD3 R4, R4, -0x1, RZ ;  /* 0xffffffff04047810 */ /* 0x000fe20007ffe0ff */
[----:B------:R-:W-:Y:S01]  /*f490*/  UMOV UR22, 0x0 ;  /* 0x0000000000167882 */ /* 0x000fe20000000000 */
[----:B------:R-:W-:Y:S01]  /*f4a0*/  R2UR UR19, R15 ;  /* 0x000000000f1372ca */ /* 0x000fe200000e0000 */
[----:B------:R-:W-:Y:S01]  /*f4b0*/  UIADD3 UR26, UR34, 0x40, URZ ;  /* 0x00000040221a7890 */ /* 0x000fe2000fffe03f */
[----:B------:R-:W-:Y:S01]  /*f4c0*/  ISETP.GT.AND P3, PT, R4, 0x1, PT ;  /* 0x000000010400780c */ /* 0x000fe20003f64270 */
[----:B------:R-:W-:Y:S01]  /*f4d0*/  UMOV UR23, 0x10000000 ;  /* 0x1000000000177882 */ /* 0x000fe20000000000 */
[----:B------:R-:W-:Y:S01]  /*f4e0*/  ISETP.NE.AND P1, PT, R6, 0x2, PT ;  /* 0x000000020600780c */ /* 0x000fe20003f25270 */
[----:B------:R-:W-:Y:S01]  /*f4f0*/  UIADD3 UR32, UR8, 0x100, URZ ;  /* 0x0000010008207890 */ /* 0x000fe2000fffe03f */
[----:B------:R-:W-:Y:S01]  /*f500*/  VIADD R18, R18, 0x80 ;  /* 0x0000008012127836 */ /* 0x000fe20000000000 */
[----:B------:R-:W-:Y:S01]  /*f510*/  UIADD3 UR24, UR8, 0x6100, URZ ;  /* 0x0000610008187890 */ /* 0x000fe2000fffe03f */
[----:B0-----:R-:W-:Y:S01]  /*f520*/  SEL R12, RZ, 0x1, P1 ;  /* 0x00000001ff0c7807 */ /* 0x001fe20000800000 */
[----:B------:R-:W-:Y:S01]  /*f530*/  UIADD3 UR16, UR8, 0x18100, URZ ;  /* 0x0001810008107890 */ /* 0x000fe2000fffe03f */
[----:B------:R-:W-:Y:S01]  /*f540*/  SEL R6, R6, RZ, P1 ;  /* 0x000000ff06067207 */ /* 0x000fe20000800000 */
[----:B------:R-:W-:Y:S01]  /*f550*/  UIADD3 UR8, UR8, 0x1e100, URZ ;  /* 0x0001e10008087890 */ /* 0x000fe2000fffe03f */
[----:B------:R-:W-:Y:S01]  /*f560*/  LOP3.LUT R5, R5, R12, RZ, 0x3c, !PT ;  /* 0x0000000c05057212 */ /* 0x000fe200078e3cff */
[----:B------:R-:W-:Y:S01]  /*f570*/  UMOV UR25, UR33 ;  /* 0x0000002100197c82 */ /* 0x000fe20008000000 */
[----:B------:R-:W-:Y:S01]  /*f580*/  UMOV UR27, UR35 ;  /* 0x00000023001b7c82 */ /* 0x000fe20008000000 */
[----:B------:R-:W-:Y:S01]  /*f590*/  UMOV UR28, UR36 ;  /* 0x00000024001c7c82 */ /* 0x000fe20008000000 */
[----:B------:R-:W-:Y:S01]  /*f5a0*/  UMOV UR17, UR33 ;  /* 0x0000002100117c82 */ /* 0x000fe20008000000 */
[----:B------:R-:W-:Y:S01]  /*f5b0*/  UMOV UR18, UR34 ;  /* 0x0000002200127c82 */ /* 0x000fe20008000000 */
[----:B------:R-:W-:Y:S01]  /*f5c0*/  UMOV UR20, UR36 ;  /* 0x0000002400147c82 */ /* 0x000fe20008000000 */
[----:B------:R0:W-:Y:S01]  /*f5d0*/  UTMALDG.3D [UR32], [UR14], desc[UR22] ;  /* 0x000016200e0075b4 */ /* 0x0001e20008011000 */
[----:B------:R-:W-:Y:S01]  /*f5e0*/  UMOV UR9, UR33 ;  /* 0x0000002100097c82 */ /* 0x000fe20008000000 */
[----:B------:R-:W-:Y:S01]  /*f5f0*/  UMOV UR11, UR19 ;  /* 0x00000013000b7c82 */ /* 0x000fe20008000000 */
[----:B------:R-:W-:Y:S01]  /*f600*/  UMOV UR12, UR36 ;  /* 0x00000024000c7c82 */ /* 0x000fe20008000000 */
[----:B------:R-:W-:Y:S01]  /*f610*/  UMOV UR10, UR26 ;  /* 0x0000001a000a7c82 */ /* 0x000fe20008000000 */
[----:B------:R0:W-:Y:S01]  /*f620*/  UTMALDG.3D [UR24], [UR14], desc[UR22] ;  /* 0x000016180e0075b4 */ /* 0x0001e20008011000 */
[----:B------:R0:W-:Y:S01]  /*f630*/  UTMALDG.3D [UR16], [UR42], desc[UR22] ;  /* 0x000016102a0075b4 */ /* 0x0001e20008011000 */
[----:B------:R0:W-:Y:S02]  /*f640*/  UTMALDG.3D [UR8], [UR42], desc[UR22] ;  /* 0x000016082a0075b4 */ /* 0x0001e40008011000 */
[----:B0-----:R-:W-:Y:S05]  /*f650*/  @P3 BRA `(.L_x_425) ;  /* 0xfffffffc001c3947 */ /* 0x001fea000383ffff */
.L_x_421:
[----:B------:R-:W-:Y:S05]  /*f660*/  BSYNC B1 ;  /* 0x0000000000017941 */ /* 0x000fea0003800000 */
.L_x_420:
[----:B------:R-:W-:Y:S01]  /*f670*/  LOP3.LUT P3, RZ, R11, 0xff, RZ, 0xc0, !PT ;  /* 0x000000ff0bff7812 */ /* 0x000fe2000786c0ff */
[----:B------:R-:W-:Y:S01]  /*f680*/  IMAD.IADD R0, R13, 0x1, R0 ;  /* 0x000000010d007824 */ /* 0x000fe200078e0200 */
[----:B------:R-:W-:Y:S01]  /*f690*/  IADD3 R16, P4, R16, UR30, RZ ;  /* 0x0000001e10107c10 */ /* 0x000fe2000ff9e0ff */
[----:B------:R-:W-:Y:S01]  /*f6a0*/  ULDC.64 UR8, c[0x0][0x650] ;  /* 0x0001940000087ab9 */ /* 0x000fe20000000a00 */
[----:B------:R-:W-:Y:S01]  /*f6b0*/  BSSY B1, `(.L_x_426) ;  /* 0x000006b000017945 */ /* 0x000fe20003800000 */
[----:B------:R-:W-:Y:S01]  /*f6c0*/  IMAD.MOV.U32 R7, RZ, RZ, -0x1 ;  /* 0xffffffffff077424 */ /* 0x000fe200078e00ff */
[----:B------:R-:W-:Y:S02]  /*f6d0*/  SHF.R.U32.HI R4, RZ, 0x1, R0 ;  /* 0x00000001ff047819 */ /* 0x000fe40000011600 */
[----:B------:R-:W-:Y:S02]  /*f6e0*/  ISETP.GT.U32.AND P1, PT, R0, 0x1, PT ;  /* 0x000000010000780c */ /* 0x000fe40003f24070 */
[----:B------:R-:W-:-:S02]  /*f6f0*/  LOP3.LUT R4, R4, 0x1, RZ, 0xc0, !PT ;  /* 0x0000000104047812 */ /* 0x000fc400078ec0ff */
[----:B------:R-:W-:Y:S01]  /*f700*/  ISETP.LT.U32.AND P1, PT, R13, 0x2, P1 ;  /* 0x000000020d00780c */ /* 0x000fe20000f21070 */
[----:B------:R-:W0:Y:S01]  /*f710*/  @P3 S2R R6, SR_CgaCtaId ;  /* 0x0000000000063919 */ /* 0x000e220000008800 */
[----:B------:R-:W-:Y:S02]  /*f720*/  @P3 MOV R5, 0x400 ;  /* 0x0000040000053802 */ /* 0x000fe40000000f00 */
[----:B------:R-:W-:Y:S02]  /*f730*/  IADD3.X R17, R17, UR7, RZ, P4, !PT ;  /* 0x0000000711117c10 */ /* 0x000fe4000a7fe4ff */
[----:B------:R-:W-:Y:S02]  /*f740*/  ISETP.GE.U32.AND P4, PT, R16, UR8, PT ;  /* 0x0000000810007c0c */ /* 0x000fe4000bf86070 */
[----:B------:R-:W-:Y:S02]  /*f750*/  MOV R8, 0xffffffff ;  /* 0xffffffff00087802 */ /* 0x000fe40000000f00 */
[----:B------:R-:W-:-:S02]  /*f760*/  LOP3.LUT R0, R0, 0x1, RZ, 0xc0, !PT ;  /* 0x0000000100007812 */ /* 0x000fc400078ec0ff */
[----:B------:R-:W-:Y:S02]  /*f770*/  PRMT R11, RZ, 0x7610, R11 ;  /* 0x00007610ff0b7816 */ /* 0x000fe4000000000b */
[----:B0-----:R-:W-:Y:S01]  /*f780*/  @P3 LEA R5, R6, R5, 0x18 ;  /* 0x0000000506053211 */ /* 0x001fe200078ec0ff */
[----:B------:R-:W-:-:S03]  /*f790*/  IMAD.MOV.U32 R6, RZ, RZ, -0x1 ;  /* 0xffffffffff067424 */ /* 0x000fc600078e00ff */
[----:B------:R0:W-:Y:S01]  /*f7a0*/  @P3 SYNCS.ARRIVE.TRANS64.A1T0 RZ, [R5+URZ+0x38], RZ ;  /* 0x000038ff05ff39a7 */ /* 0x0001e2000810003f */
[----:B------:R-:W-:Y:S02]  /*f7b0*/  ISETP.NE.U32.AND P3, PT, R4, 0x1, PT ;  /* 0x000000010400780c */ /* 0x000fe40003f65070 */
[----:B------:R-:W-:Y:S02]  /*f7c0*/  SEL R4, RZ, 0x1, !P1 ;  /* 0x00000001ff047807 */ /* 0x000fe40004800000 */
[----:B------:R-:W-:Y:S02]  /*f7d0*/  ISETP.GE.U32.AND.EX P1, PT, R17, UR9, PT, P4 ;  /* 0x0000000911007c0c */ /* 0x000fe4000bf26140 */
[----:B------:R-:W-:-:S04]  /*f7e0*/  ISETP.GT.U32.AND P3, PT, R13, 0x1, !P3 ;  /* 0x000000010d00780c */ /* 0x000fc80005f64070 */
[----:B0-----:R-:W-:-:S04]  /*f7f0*/  SEL R5, RZ, 0x1, !P3 ;  /* 0x00000001ff057807 */ /* 0x001fc80005800000 */
[--C-:B------:R-:W-:Y:S02]  /*f800*/  LOP3.LUT R3, R5, R3, R4.reuse, 0x96, !PT ;  /* 0x0000000305037212 */ /* 0x100fe400078e9604 */
[----:B------:R-:W-:Y:S01]  /*f810*/  PRMT R4, RZ, 0x7610, R4 ;  /* 0x00007610ff047816 */ /* 0x000fe20000000004 */
[----:B------:R-:W-:Y:S06]  /*f820*/  @P1 BRA `(.L_x_427) ;  /* 0x00000004004c1947 */ /* 0x000fec0003800000 */
[----:B------:R-:W-:Y:S01]  /*f830*/  ULDC.64 UR8, c[0x0][0x628] ;  /* 0x00018a0000087ab9 */ /* 0x000fe20000000a00 */
[----:B------:R-:W0:Y:S01]  /*f840*/  S2R R14, SR_CTAID.X ;  /* 0x00000000000e7919 */ /* 0x000e220000002500 */
[----:B------:R-:W-:Y:S01]  /*f850*/  ISETP.NE.U32.AND P1, PT, RZ, UR8, PT ;  /* 0x00000008ff007c0c */ /* 0x000fe2000bf25070 */
[----:B------:R-:W-:Y:S01]  /*f860*/  ULDC UR11, c[0x0][0x630] ;  /* 0x00018c00000b7ab9 */ /* 0x000fe20000000800 */
[----:B------:R-:W-:Y:S01]  /*f870*/  IMAD.MOV.U32 R4, RZ, RZ, R16 ;  /* 0x000000ffff047224 */ /* 0x000fe200078e0010 */
[----:B------:R-:W1:Y:S01]  /*f880*/  S2R R12, SR_CTAID.Y ;  /* 0x00000000000c7919 */ /* 0x000e620000002600 */
[----:B------:R-:W-:Y:S01]  /*f890*/  ISETP.NE.AND.EX P1, PT, RZ, UR9, PT, P1 ;  /* 0x00000009ff007c0c */ /* 0x000fe2000bf25310 */
[----:B------:R-:W-:-:S12]  /*f8a0*/  IMAD.MOV.U32 R5, RZ, RZ, R17 ;  /* 0x000000ffff057224 */ /* 0x000fd800078e0011 */
[----:B------:R-:W-:Y:S05]  /*f8b0*/  @!P1 BRA `(.L_x_428) ;  /* 0x0000000000289947 */ /* 0x000fea0003800000 */
[----:B------:R-:W-:Y:S02]  /*f8c0*/  ULDC UR10, c[0x0][0x634] ;  /* 0x00018d00000a7ab9 */ /* 0x000fe40000000800 */
[----:B------:R-:W-:-:S05]  /*f8d0*/  IADD3 R9, P1, R16, UR10, RZ ;  /* 0x0000000a10097c10 */ /* 0x000fca000ff3e0ff */
[----:B------:R-:W-:-:S04]  /*f8e0*/  IMAD.X R15, RZ, RZ, R17, P1 ;  /* 0x000000ffff0f7224 */ /* 0x000fc800008e0611 */
[----:B------:R-:W-:-:S04]  /*f8f0*/  IMAD.WIDE.U32 R6, R15, UR8, RZ ;  /* 0x000000080f067c25 */ /* 0x000fc8000f8e00ff */
[----:B------:R-:W-:-:S04]  /*f900*/  IMAD.WIDE.U32 R6, P1, R9, UR9, R6 ;  /* 0x0000000909067c25 */ /* 0x000fc8000f820006 */
[----:B------:R-:W-:Y:S01]  /*f910*/  IMAD.WIDE.U32 R8, R9, UR8, RZ ;  /* 0x0000000809087c25 */ /* 0x000fe2000f8e00ff */
[----:B------:R-:W-:-:S03]  /*f920*/  MOV R4, R7 ;  /* 0x0000000700047202 */ /* 0x000fc60000000f00 */
[----:B------:R-:W-:Y:S01]  /*f930*/  IMAD.X R5, RZ, RZ, RZ, P1 ;  /* 0x000000ffff057224 */ /* 0x000fe200008e06ff */
[----:B------:R-:W-:-:S05]  /*f940*/  IADD3 RZ, P1, R9, R6, RZ ;  /* 0x0000000609ff7210 */ /* 0x000fca0007f3e0ff */
[----:B------:R-:W-:-:S08]  /*f950*/  IMAD.WIDE.U32.X R4, R15, UR9, R4, P1 ;  /* 0x000000090f047c25 */ /* 0x000fd000088e0404 */
.L_x_428:
[--C-:B------:R-:W-:Y:S01]  /*f960*/  SHF.R.U64 R8, R4, UR11, R5.reuse ;  /* 0x0000000b04087c19 */ /* 0x100fe20008001205 */
[----:B------:R-:W-:Y:S01]  /*f970*/  ULDC.64 UR8, c[0x0][0x620] ;  /* 0x0001880000087ab9 */ /* 0x000fe20000000a00 */
[----:B------:R-:W-:Y:S01]  /*f980*/  SHF.R.U32.HI R4, RZ, UR11, R5 ;  /* 0x0000000bff047c19 */ /* 0x000fe20008011605 */
[----:B------:R-:W2:Y:S01]  /*f990*/  LDC R23, c[0x0][0x144] ;  /* 0x00005100ff177b82 */ /* 0x000ea20000000800 */
[----:B------:R-:W-:Y:S01]  /*f9a0*/  IADD3 R7, P1, RZ, -R8, RZ ;  /* 0x80000008ff077210 */ /* 0x000fe20007f3e0ff */
[----:B------:R-:W-:Y:S01]  /*f9b0*/  ULDC.64 UR14, c[0x0][0x640] ;  /* 0x00019000000e7ab9 */ /* 0x000fe20000000a00 */
[----:B0-----:R-:W-:Y:S01]  /*f9c0*/  I2FP.F32.U32 R9, R14 ;  /* 0x0000000e00097245 */ /* 0x001fe20000201000 */
[----:B------:R-:W-:Y:S02]  /*f9d0*/  ULDC UR10, c[0x0][0x608] ;  /* 0x00018200000a7ab9 */ /* 0x000fe40000000800 */
[----:B------:R-:W-:Y:S01]  /*f9e0*/  IMAD.X R4, RZ, RZ, ~R4, P1 ;  /* 0x000000ffff047224 */ /* 0x000fe200008e0e04 */
[----:B------:R-:W-:Y:S01]  /*f9f0*/  ISETP.NE.U32.AND P1, PT, RZ, UR14, PT ;  /* 0x0000000eff007c0c */ /* 0x000fe2000bf25070 */
[----:B------:R-:W0:Y:S02]  /*fa00*/  LDC R19, c[0x0][0x148] ;  /* 0x00005200ff137b82 */ /* 0x000e240000000800 */
[----:B------:R-:W-:Y:S01]  /*fa10*/  IMAD R6, R4, UR8, RZ ;  /* 0x0000000804067c24 */ /* 0x000fe2000f8e02ff */
[----:B------:R-:W-:Y:S01]  /*fa20*/  ISETP.NE.AND.EX P1, PT, RZ, UR15, PT, P1 ;  /* 0x0000000fff007c0c */ /* 0x000fe2000bf25310 */
[----:B------:R-:W-:Y:S01]  /*fa30*/  IMAD.WIDE.U32 R4, R7, UR8, R16 ;  /* 0x0000000807047c25 */ /* 0x000fe2000f8e0010 */
[----:B------:R-:W-:-:S03]  /*fa40*/  ULDC UR8, c[0x0][0x150] ;  /* 0x0000540000087ab9 */ /* 0x000fc60000000800 */
[----:B------:R-:W-:Y:S02]  /*fa50*/  IMAD R7, R7, UR9, R6 ;  /* 0x0000000907077c24 */ /* 0x000fe4000f8e0206 */
[----:B------:R-:W-:Y:S01]  /*fa60*/  FMUL R6, R9, UR8 ;  /* 0x0000000809067c20 */ /* 0x000fe20008400000 */
[----:B------:R-:W-:Y:S01]  /*fa70*/  ULDC UR8, c[0x0][0x618] ;  /* 0x0001860000087ab9 */ /* 0x000fe20000000800 */
[----:B------:R-:W-:Y:S01]  /*fa80*/  ULDC UR9, c[0x0][0x154] ;  /* 0x0000550000097ab9 */ /* 0x000fe20000000800 */
[----:B------:R-:W-:-:S03]  /*fa90*/  IMAD.IADD R5, R5, 0x1, R7 ;  /* 0x0000000105057824 */ /* 0x000fc600078e0207 */
[----:B------:R-:W3:Y:S02]  /*faa0*/  F2I.U32.TRUNC.NTZ R6, R6 ;  /* 0x0000000600067305 */ /* 0x000ee4000020f000 */
[----:B------:R-:W-:Y:S02]  /*fab0*/  SHF.R.U64 R9, R4, UR8, R5 ;  /* 0x0000000804097c19 */ /* 0x000fe40008001205 */
[----:B-1----:R-:W-:-:S05]  /*fac0*/  I2FP.F32.U32 R4, R12 ;  /* 0x0000000c00047245 */ /* 0x002fca0000201000 */
[----:B------:R-:W-:Y:S01]  /*fad0*/  FMUL R7, R4, UR9 ;  /* 0x0000000904077c20 */ /* 0x000fe20008400000 */
[----:B------:R-:W-:Y:S01]  /*fae0*/  SHF.R.U32.HI R4, RZ, UR8, R5 ;  /* 0x00000008ff047c19 */ /* 0x000fe20008011605 */
[----:B------:R-:W-:Y:S02]  /*faf0*/  ULDC UR8, c[0x0][0x658] ;  /* 0x0001960000087ab9 */ /* 0x000fe40000000800 */
[----:B------:R1:W4:Y:S01]  /*fb00*/  F2I.U32.TRUNC.NTZ R20, R7 ;  /* 0x0000000700147305 */ /* 0x000322000020f000 */
[----:B------:R-:W-:Y:S01]  /*fb10*/  SHF.R.U64 R18, R9, UR10, R4 ;  /* 0x0000000a09127c19 */ /* 0x000fe20008001204 */
[----:B---3--:R-:W-:Y:S01]  /*fb20*/  IMAD.MOV R6, RZ, RZ, -R6 ;  /* 0x000000ffff067224 */ /* 0x008fe200078e0a06 */
[----:B------:R-:W-:-:S03]  /*fb30*/  SHF.R.U32.HI R5, RZ, UR10, R4 ;  /* 0x0000000aff057c19 */ /* 0x000fc60008011604 */
[----:B--2---:R-:W-:Y:S01]  /*fb40*/  IMAD R14, R23, R6, R14 ;  /* 0x00000006170e7224 */ /* 0x004fe200078e020e */
[--C-:B------:R-:W-:Y:S02]  /*fb50*/  SHF.R.U64 R15, R18, UR8, R5.reuse ;  /* 0x00000008120f7c19 */ /* 0x100fe40008001205 */
[----:B------:R-:W-:-:S03]  /*fb60*/  SHF.R.U32.HI R21, RZ, UR8, R5 ;  /* 0x00000008ff157c19 */ /* 0x000fc60008011605 */
[----:B------:R-:W-:Y:S01]  /*fb70*/  IMAD.MOV.U32 R4, RZ, RZ, R15 ;  /* 0x000000ffff047224 */ /* 0x000fe200078e000f */
[----:B------:R-:W-:Y:S01]  /*fb80*/  MOV R5, R21 ;  /* 0x0000001500057202 */ /* 0x000fe20000000f00 */
[----:B01--4-:R-:W-:Y:S06]  /*fb90*/  @!P1 BRA `(.L_x_429) ;  /* 0x0000000000289947 */ /* 0x013fec0003800000 */
[----:B------:R-:W-:Y:S02]  /*fba0*/  ULDC UR8, c[0x0][0x64c] ;  /* 0x0001930000087ab9 */ /* 0x000fe40000000800 */
[----:B------:R-:W-:-:S05]  /*fbb0*/  IADD3 R5, P1, R15, UR8, RZ ;  /* 0x000000080f057c10 */ /* 0x000fca000ff3e0ff */
[----:B------:R-:W-:-:S04]  /*fbc0*/  IMAD.X R21, RZ, RZ, R21, P1 ;  /* 0x000000ffff157224 */ /* 0x000fc800008e0615 */
[----:B------:R-:W-:-:S04]  /*fbd0*/  IMAD.WIDE.U32 R6, R21, UR14, RZ ;  /* 0x0000000e15067c25 */ /* 0x000fc8000f8e00ff */
[----:B------:R-:W-:-:S04]  /*fbe0*/  IMAD.WIDE.U32 R6, P1, R5, UR15, R6 ;  /* 0x0000000f05067c25 */ /* 0x000fc8000f820006 */
[----:B------:R-:W-:-:S04]  /*fbf0*/  IMAD.WIDE.U32 R4, R5, UR14, RZ ;  /* 0x0000000e05047c25 */ /* 0x000fc8000f8e00ff */
[----:B------:R-:W-:Y:S01]  /*fc00*/  IMAD.MOV.U32 R4, RZ, RZ, R7 ;  /* 0x000000ffff047224 */ /* 0x000fe200078e0007 */
[----:B------:R-:W-:Y:S01]  /*fc10*/  IADD3 RZ, P3, R5, R6, RZ ;  /* 0x0000000605ff7210 */ /* 0x000fe20007f7e0ff */
[----:B------:R-:W-:-:S04]  /*fc20*/  IMAD.X R5, RZ, RZ, RZ, P1 ;  /* 0x000000ffff057224 */ /* 0x000fc800008e06ff */
[----:B------:R-:W-:-:S08]  /*fc30*/  IMAD.WIDE.U32.X R4, R21, UR15, R4, P3 ;  /* 0x0000000f15047c25 */ /* 0x000fd000098e0404 */
.L_x_429:
[----:B------:R-:W-:Y:S01]  /*fc40*/  ISETP.NE.AND P1, PT, R2, 0x1, PT ;  /* 0x000000010200780c */ /* 0x000fe20003f25270 */
[----:B------:R-:W-:Y:S01]  /*fc50*/  ULDC UR8, c[0x0][0x648] ;  /* 0x0001920000087ab9 */ /* 0x000fe20000000800 */
[----:B------:R-:W-:Y:S01]  /*fc60*/  LOP3.LUT R18, R18, UR6, RZ, 0xc0, !PT ;  /* 0x0000000612127c12 */ /* 0x000fe2000f8ec0ff */
[----:B------:R-:W-:Y:S01]  /*fc70*/  IMAD.MOV R20, RZ, RZ, -R20 ;  /* 0x000000ffff147224 */ /* 0x000fe200078e0a14 */
[----:B------:R-:W-:Y:S01]  /*fc80*/  SHF.R.U64 R5, R4, UR8, R5 ;  /* 0x0000000804057c19 */ /* 0x000fe20008001205 */
[----:B------:R-:W-:Y:S01]  /*fc90*/  ULDC UR8, c[0x0][0x638] ;  /* 0x00018e0000087ab9 */ /* 0x000fe20000000800 */
[----:B------:R-:W-:Y:S01]  /*fca0*/  LOP3.LUT R6, R9, UR4, RZ, 0xc0, !PT ;  /* 0x0000000409067c12 */ /* 0x000fe2000f8ec0ff */
[----:B------:R-:W-:Y:S01]  /*fcb0*/  ULDC UR9, c[0x0][0x610] ;  /* 0x0001840000097ab9 */ /* 0x000fe20000000800 */
[C---:B------:R-:W-:Y:S01]  /*fcc0*/  IADD3 R4, -R5.reuse, RZ, RZ ;  /* 0x000000ff05047210 */ /* 0x040fe20007ffe1ff */
[----:B------:R-:W-:-:S04]  /*fcd0*/  IMAD R5, R5, UR5, R18 ;  /* 0x0000000505057c24 */ /* 0x000fc8000f8e0212 */
[----:B------:R-:W-:Y:S02]  /*fce0*/  @P1 IMAD R14, R19, R20, R12 ;  /* 0x00000014130e1224 */ /* 0x000fe400078e020c */
[----:B------:R-:W-:Y:S01]  /*fcf0*/  IMAD R15, R4, UR8, R15 ;  /* 0x00000008040f7c24 */ /* 0x000fe2000f8e020f */
[----:B------:R-:W-:Y:S01]  /*fd00*/  ULDC UR8, c[0x0][0x600] ;  /* 0x0001800000087ab9 */ /* 0x000fe20000000800 */
[----:B------:R-:W-:Y:S02]  /*fd10*/  IMAD R14, R5, UR9, R14 ;  /* 0x00000009050e7c24 */ /* 0x000fe4000f8e020e */
[----:B------:R-:W-:Y:S02]  /*fd20*/  IMAD R15, R15, UR8, R6 ;  /* 0x000000080f0f7c24 */ /* 0x000fe4000f8e0206 */
[----:B------:R-:W-:-:S03]  /*fd30*/  IMAD.MOV.U32 R4, RZ, RZ, 0x1 ;  /* 0x00000001ff047424 */ /* 0x000fc600078e00ff */
[----:B------:R-:W-:Y:S02]  /*fd40*/  SEL R7, R15, R14, !P1 ;  /* 0x0000000e0f077207 */ /* 0x000fe40004800000 */
[----:B------:R-:W-:-:S07]  /*fd50*/  SEL R6, R14, R15, !P1 ;  /* 0x0000000f0e067207 */ /* 0x000fce0004800000 */
.L_x_427:
[----:B------:R-:W-:Y:S05]  /*fd60*/  BSYNC B1 ;  /* 0x0000000000017941 */ /* 0x000fea0003800000 */
.L_x_426:
[----:B------:R-:W-:-:S13]  /*fd70*/  LOP3.LUT P1, RZ, R4, 0xff, RZ, 0xc0, !PT ;  /* 0x000000ff04ff7812 */ /* 0x000fda000782c0ff */
[----:B------:R-:W-:Y:S05]  /*fd80*/  @P1 BRA `(.L_x_430) ;  /* 0xfffffff4001c1947 */ /* 0x000fea000383ffff */
[----:B------:R-:W-:Y:S05]  /*fd90*/  BSYNC B0 ;  /* 0x0000000000007941 */ /* 0x000fea0003800000 */
.L_x_418:
[----:B------:R-:W-:-:S03]  /*fda0*/  UMOV UR8, 0xffffffff ;  /* 0xffffffff00087882 */ /* 0x000fc60000000000 */
[----:B------:R-:W-:Y:S05]  /*fdb0*/  BRA.DIV UR8, `(.L_x_431) ;  /* 0x0000000208d47947 */ /* 0x000fea000b800000 */
[----:B------:R-:W-:-:S13]  /*fdc0*/  ELECT P6, URZ, PT ;  /* 0x00000000003f782f */ /* 0x000fda00038c0000 */
.L_x_443:
[----:B------:R-:W-:Y:S04]  /*fdd0*/  BSSY B0, `(.L_x_432) ;  /* 0x000001a000007945 */ /* 0x000fe80003800000 */
[----:B------:R-:W-:Y:S05]  /*fde0*/  @!P6 BRA `(.L_x_433) ;  /* 0x000000000060e947 */ /* 0x000fea0003800000 */
[----:B------:R-:W-:-:S04]  /*fdf0*/  ULOP3.LUT UR8, UR40, 0x2, URZ, 0xfc, !UPT ;  /* 0x0000000228087892 */ /* 0x000fc8000f8efc3f */
[----:B------:R-:W-:-:S06]  /*fe00*/  UISETP.NE.AND UP0, UPT, UR8, 0x3, UPT ;  /* 0x000000030800788c */ /* 0x000fcc000bf05270 */
[----:B------:R-:W-:-:S13]  /*fe10*/  PLOP3.LUT P0, PT, PT, PT, UP0, 0x80, 0x0 ;  /* 0x000000000000781c */ /* 0x000fda0003f0f008 */
[----:B------:R-:W-:Y:S05]  /*fe20*/  @!P0 BRA `(.L_x_434) ;  /* 0x0000000000048947 */ /* 0x000fea0003800000 */
[----:B------:R-:W-:Y:S01]  /*fe30*/  BPT.TRAP 0x1 ;  /* 0x000000040000795c */ /* 0x000fe20000300000 */
.L_x_434:
[----:B------:R-:W0:Y:S01]  /*fe40*/  S2R R5, SR_CgaCtaId ;  /* 0x0000000000057919 */ /* 0x000e220000008800 */
[----:B------:R-:W-:Y:S02]  /*fe50*/  MOV R2, 0x400 ;  /* 0x0000040000027802 */ /* 0x000fe40000000f00 */
[----:B------:R-:W-:Y:S02]  /*fe60*/  SHF.L.U32 R4, R3, 0x1f, RZ ;  /* 0x0000001f03047819 */ /* 0x000fe400000006ff */
[----:B0-----:R-:W-:-:S05]  /*fe70*/  LEA R5, R5, R2, 0x18 ;  /* 0x0000000205057211 */ /* 0x001fca00078ec0ff */
[----:B------:R-:W-:-:S04]  /*fe80*/  VIADD R5, R5, 0x10 ;  /* 0x0000001005057836 */ /* 0x000fc80000000000 */
[C---:B------:R-:W-:Y:S02]  /*fe90*/  IMAD R7, R0.reuse, 0x8, R5 ;  /* 0x0000000800077824 */ /* 0x040fe400078e0205 */
[----:B------:R-:W-:Y:S02]  /*fea0*/  VIADD R0, R0, 0x1 ;  /* 0x0000000100007836 */ /* 0x000fe40000000000 */
[----:B------:R-:W0:Y:S03]  /*feb0*/  SYNCS.PHASECHK.TRANS64.TRYWAIT P0, [R7+URZ], R4 ;  /* 0x00000004070075a7 */ /* 0x000e26000800017f */
[----:B------:R-:W-:-:S04]  /*fec0*/  ISETP.NE.AND P1, PT, R0, 0x2, PT ;  /* 0x000000020000780c */ /* 0x000fc80003f25270 */
[----:B------:R-:W-:Y:S02]  /*fed0*/  SEL R2, RZ, 0x1, P1 ;  /* 0x00000001ff027807 */ /* 0x000fe40000800000 */
[----:B------:R-:W-:Y:S02]  /*fee0*/  SEL R0, R0, RZ, P1 ;  /* 0x000000ff00007207 */ /* 0x000fe40000800000 */
[----:B------:R-:W-:Y:S01]  /*fef0*/  LOP3.LUT R2, R3, R2, RZ, 0x3c, !PT ;  /* 0x0000000203027212 */ /* 0x000fe200078e3cff */
[----:B0-----:R-:W-:Y:S06]  /*ff00*/  @!P0 BRA `(.L_x_435) ;  /* 0x0000000000a08947 */ /* 0x001fec0003800000 */
.L_x_444:
[----:B------:R-:W-:Y:S02]  /*ff10*/  LEA R5, R0, R5, 0x3 ;  /* 0x0000000500057211 */ /* 0x000fe400078e18ff */
[----:B------:R-:W-:-:S07]  /*ff20*/  SHF.L.U32 R0, R2, 0x1f, RZ ;  /* 0x0000001f02007819 */ /* 0x000fce00000006ff */
.L_x_436:
[----:B-1----:R1:W2:Y:S02]  /*ff30*/  SYNCS.PHASECHK.TRANS64.TRYWAIT P0, [R5+URZ], R0 ;  /* 0x00000000050075a7 */ /* 0x0022a4000800017f */
[----:B--2---:R-:W-:Y:S05]  /*ff40*/  @!P0 NANOSLEEP.SYNCS 0x989680 ;  /* 0x009896800000895d */ /* 0x004fea0003900000 */
[----:B------:R-:W2:Y:S02]  /*ff50*/  @!P0 SYNCS.PHASECHK.TRANS64 P0, [R5+URZ], R0 ;  /* 0x00000000050085a7 */ /* 0x000ea4000800007f */
[----:B--2---:R-:W-:Y:S05]  /*ff60*/  @!P0 BRA `(.L_x_436) ;  /* 0xfffffffc00f08947 */ /* 0x004fea000383ffff */
.L_x_433:
[----:B------:R-:W-:Y:S05]  /*ff70*/  BSYNC B0 ;  /* 0x0000000000007941 */ /* 0x000fea0003800000 */
.L_x_432:
[----:B------:R-:W-:Y:S05]  /*ff80*/  EXIT ;  /* 0x000000000000794d */ /* 0x000fea0003800000 */
.L_x_17:
[----:B---3--:R3:W4:Y:S02]  /*ff90*/  SYNCS.PHASECHK.TRANS64.TRYWAIT P1, [R3+URZ], R0 ;  /* 0x00000000030075a7 */ /* 0x008724000802017f */
[----:B----4-:R-:W-:Y:S05]  /*ffa0*/  @!P1 NANOSLEEP.SYNCS 0x989680 ;  /* 0x009896800000995d */ /* 0x010fea0003900000 */
[----:B------:R-:W4:Y:S02]  /*ffb0*/  @!P1 SYNCS.PHASECHK.TRANS64 P1, [R3+URZ], R0 ;  /* 0x00000000030095a7 */ /* 0x000f24000802007f */
[----:B----4-:R-:W-:Y:S05]  /*ffc0*/  @!P1 BRA `(.L_x_17) ;  /* 0xfffffffc00f09947 */ /* 0x010fea000383ffff */
[----:B------:R-:W-:Y:S05]  /*ffd0*/  BRA `(.L_x_16) ;  /* 0xffffff1000947947 */ /* 0x000fea000383ffff */
.L_x_22:
[----:B01----:R-:W-:-:S04]  /*ffe0*/  IMAD.U32 R4, RZ, RZ, UR4 ;  /* 0x00000004ff047e24 */ /* 0x003fc8000f8e00ff */
[----:B------:R0:W1:Y:S03]  /*fff0*/  SYNCS.PHASECHK.TRANS64.TRYWAIT P1, [R4+URZ], R3 ;  /* 0x00000003040075a7 */ /* 0x000066000802017f */
[----:B-1----:R-:W-:Y:S05]  /*10000*/  @!P1 NANOSLEEP.SYNCS 0x989680 ;  /* 0x009896800000995d */ /* 0x002fea0003900000 */
[----:B------:R-:W1:Y:S02]  /*10010*/  @!P1 SYNCS.PHASECHK.TRANS64 P1, [R4+URZ], R3 ;  /* 0x00000003040095a7 */ /* 0x000e64000802007f */
[----:B-1----:R-:W-:Y:S05]  /*10020*/  @!P1 BRA `(.L_x_22) ;  /* 0xfffffffc00ec9947 */ /* 0x002fea000383ffff */
[----:B------:R-:W-:Y:S05]  /*10030*/  BRA `(.L_x_21) ;  /* 0xffffff1800847947 */ /* 0x000fea000383ffff */
.L_x_419:
[----:B------:R-:W-:Y:S01]  /*10040*/  BSSY B1, `(.L_x_437) ;  /* 0x0000006000017945 */ /* 0x000fe20003800000 */
[----:B------:R-:W-:-:S07]  /*10050*/  IMAD.MOV.U32 R15, RZ, RZ, -0x1 ;  /* 0xffffffffff0f7424 */ /* 0x000fce00078e00ff */
[----:B------:R-:W-:Y:S05]  /*10060*/  WARPSYNC.COLLECTIVE R15, `(.L_x_438) ;  /* 0x000000000f0c7348 */ /* 0x000fea0003c00000 */
[----:B------:R-:W-:Y:S02]  /*10070*/  ELECT P6, UR62, PT ;  /* 0x00000000003e782f */ /* 0x000fe400038c0000 */
[----:B------:R-:W-:Y:S01]  /*10080*/  MOV R14, UR62 ;  /* 0x0000003e000e7c02 */ /* 0x000fe20008000f00 */
[----:B------:R-:W-:Y:S10]  /*10090*/  ENDCOLLECTIVE ;  /* 0x000000000000791b */ /* 0x000ff40003800000 */
.L_x_438:
[----:B------:R-:W-:Y:S05]  /*100a0*/  BSYNC B1 ;  /* 0x0000000000017941 */ /* 0x000fea0003800000 */
.L_x_437:
[----:B------:R-:W-:Y:S05]  /*100b0*/  BRA `(.L_x_439) ;  /* 0xfffffff0005c7947 */ /* 0x000fea000383ffff */
.L_x_422:
[----:B0-----:R0:W1:Y:S02]  /*100c0*/  SYNCS.PHASECHK.TRANS64.TRYWAIT P1, [R12+URZ+0x10], R7 ;  /* 0x000010070c0075a7 */ /* 0x001064000802017f */
[----:B-1----:R-:W-:Y:S05]  /*100d0*/  @!P1 NANOSLEEP.SYNCS 0x989680 ;  /* 0x009896800000995d */ /* 0x002fea0003900000 */
[----:B------:R-:W1:Y:S02]  /*100e0*/  @!P1 SYNCS.PHASECHK.TRANS64 P1, [R12+URZ+0x10], R7 ;  /* 0x000010070c0095a7 */ /* 0x000e64000802007f */
[----:B-1----:R-:W-:Y:S05]  /*100f0*/  @!P1 BRA `(.L_x_422) ;  /* 0xfffffffc00f09947 */ /* 0x002fea000383ffff */
[----:B------:R-:W-:Y:S05]  /*10100*/  BRA `(.L_x_440) ;  /* 0xfffffff000907947 */ /* 0x000fea000383ffff */
.L_x_431:
[----:B------:R-:W-:Y:S01]  /*10110*/  BSSY B0, `(.L_x_441) ;  /* 0x0000006000007945 */ /* 0x000fe20003800000 */
[----:B------:R-:W-:-:S07]  /*10120*/  IMAD.MOV.U32 R15, RZ, RZ, -0x1 ;  /* 0xffffffffff0f7424 */ /* 0x000fce00078e00ff */
[----:B------:R-:W-:Y:S05]  /*10130*/  WARPSYNC.COLLECTIVE R15, `(.L_x_442) ;  /* 0x000000000f0c7348 */ /* 0x000fea0003c00000 */
[----:B------:R-:W-:Y:S02]  /*10140*/  ELECT P6, UR62, PT ;  /* 0x00000000003e782f */ /* 0x000fe400038c0000 */
[----:B------:R-:W-:Y:S01]  /*10150*/  MOV R14, UR62 ;  /* 0x0000003e000e7c02 */ /* 0x000fe20008000f00 */
[----:B------:R-:W-:Y:S10]  /*10160*/  ENDCOLLECTIVE ;  /* 0x000000000000791b */ /* 0x000ff40003800000 */
.L_x_442:
[----:B------:R-:W-:Y:S05]  /*10170*/  BSYNC B0 ;  /* 0x0000000000007941 */ /* 0x000fea0003800000 */
.L_x_441:
[----:B------:R-:W-:Y:S05]  /*10180*/  BRA `(.L_x_443) ;  /* 0xfffffffc00107947 */ /* 0x000fea000383ffff */
.L_x_435:
[----:B0-----:R0:W1:Y:S02]  /*10190*/  SYNCS.PHASECHK.TRANS64.TRYWAIT P0, [R7+URZ], R4 ;  /* 0x00000004070075a7 */ /* 0x001064000800017f */
[----:B-1----:R-:W-:Y:S05]  /*101a0*/  @!P0 NANOSLEEP.SYNCS 0x989680 ;  /* 0x009896800000895d */ /* 0x002fea0003900000 */
[----:B------:R-:W1:Y:S02]  /*101b0*/  @!P0 SYNCS.PHASECHK.TRANS64 P0, [R7+URZ], R4 ;  /* 0x00000004070085a7 */ /* 0x000e64000800007f */
[----:B-1----:R-:W-:Y:S05]  /*101c0*/  @!P0 BRA `(.L_x_435) ;  /* 0xfffffffc00f08947 */ /* 0x002fea000383ffff */
[----:B------:R-:W-:Y:S05]  /*101d0*/  BRA `(.L_x_444) ;  /* 0xfffffffc004c7947 */ /* 0x000fea000383ffff */
.L_x_445:
[----:B------:R-:W-:-:S00]  /*101e0*/  BRA `(.L_x_445) ;  /* 0xfffffffc00fc7947 */ /* 0x000fc0000383ffff */
[----:B------:R-:W-:-:S00]  /*101f0*/  NOP ;  /* 0x0000000000007918 */ /* 0x000fc00000000000 */
        /* <DEDUP_REMOVED lines=8> */
.L_x_446:


//--------------------- .nv.global.init           --------------------------
	.section	.nv.global.init,"aw",@progbits
.nv.global.init:
	.type		$str$22,@object
	.size		$str$22,($str$23 - $str$22)
$str$22:
        /*0000*/ 	.byte	0x6b, 0x5f, 0x74, 0x69, 0x6c, 0x65, 0x5f, 0x63, 0x6f, 0x75, 0x6e, 0x74, 0x20, 0x3e, 0x3d, 0x20
        /*0010*/ 	.byte	0x31, 0x00
	.type		$str$23,@object
	.size		$str$23,(__unnamed_1 - $str$23)
$str$23:
        /*0012*/ 	.byte	0x2f, 0x74, 0x6d, 0x70, 0x2f, 0x63, 0x75, 0x74, 0x6c, 0x61, 0x73, 0x73, 0x5f, 0x73, 0x77, 0x65
        /*0022*/ 	.byte	0x65, 0x70, 0x5f, 0x73, 0x72, 0x63, 0x2f, 0x69, 0x6e, 0x63, 0x6c, 0x75, 0x64, 0x65, 0x2f, 0x63
        /*0032*/ 	.byte	0x75, 0x74, 0x6c, 0x61, 0x73, 0x73, 0x2f, 0x67, 0x65, 0x6d, 0x6d, 0x2f, 0x63, 0x6f, 0x6c, 0x6c
        /*0042*/ 	.byte	0x65, 0x63, 0x74, 0x69, 0x76, 0x65, 0x2f, 0x73, 0x6d, 0x39, 0x30, 0x5f, 0x6d, 0x6d, 0x61, 0x5f
        /*0052*/ 	.byte	0x74, 0x6d, 0x61, 0x5f, 0x67, 0x6d, 0x6d, 0x61, 0x5f, 0x73, 0x73, 0x5f, 0x77, 0x61, 0x72, 0x70
        /*0062*/ 	.byte	0x73, 0x70, 0x65, 0x63, 0x69, 0x61, 0x6c, 0x69, 0x7a, 0x65, 0x64, 0x2e, 0x68, 0x70, 0x70, 0x00
	.type		__unnamed_1,@object
	.size		__unnamed_1,(.L_0 - __unnamed_1)
__unnamed_1:
        /*0072*/ 	.byte	0x76, 0x6f, 0x69, 0x64, 0x20, 0x63, 0x75, 0x74, 0x6c, 0x61, 0x73, 0x73, 0x3a, 0x3a, 0x67, 0x65
        /* <DEDUP_REMOVED lines=179> */
        /*0bb2*/ 	.byte	0x74, 0x65, 0x3a, 0x3a, 0x69, 0x64, 0x65, 0x6e, 0x74, 0x69, 0x74, 0x79, 0x5d, 0x00
.L_0:


//--------------------- .nv.shared._ZN7cutlass13device_kernelINS_4gemm6kernel13GemmUniversalIN4cute5tupleIJiiiiEEENS1_10collective13CollectiveMmaINS1_34MainloopSm90TmaGmmaWarpSpecializedILi2ENS5_IJNS4_1CILi1EEESB_SB_EEENS1_35KernelTmaWarpSpecializedCooperativeEEENS5_IJNSA_ILi192EEESF_NSA_ILi128EEEEEENS_6half_tENS5_IJlSB_lEEESI_SJ_NS4_8TiledMMAINS4_8MMA_AtomIJNS4_4SM904GMMA26MMA_64x192x16_F32F16F16_SSILNSN_5MajorE0ELSP_0ELNSN_7ScaleInE1ELSQ_1EEEEEENS4_6LayoutINS5_IJNSA_ILi2EEESB_SB_EEENS5_IJSB_NSA_ILi0EEESW_EEEEENS5_IJNS4_10UnderscoreESZ_SZ_EEEEENS4_13SM90_TMA_LOADENS4_14ComposedLayoutINS4_7SwizzleILi3ELi4ELi3EEENS4_18smem_ptr_flag_bitsILi16EEENST_INS5_IJNSA_ILi8EEENSA_ILi64EEEEEENS5_IJS19_SB_EEEEEEEvNS4_8identityES12_S1D_vS1E_EENS_8epilogue10collective6detail29Sm90TmaWarpSpecializedAdapterINS1H_15DefaultEpilogueISI_SJ_SJ_NS1G_6thread17LinearCombinationISI_Li1EffLNS1L_9ScaleType4KindE0ELNS_15FloatRoundStyleE2ESI_EENS1_15EpilogueDefaultEEEEEvvEEEEvNT_6ParamsE --------------------------
	.section	.nv.shared._ZN7cutlass13device_kernelINS_4gemm6kernel13GemmUniversalIN4cute5tupleIJiiiiEEENS1_10collective13CollectiveMmaINS1_34MainloopSm90TmaGmmaWarpSpecializedILi2ENS5_IJNS4_1CILi1EEESB_SB_EEENS1_35KernelTmaWarpSpecializedCooperativeEEENS5_IJNSA_ILi192EEESF_NSA_ILi128EEEEEENS_6half_tENS5_IJlSB_lEEESI_SJ_NS4_8TiledMMAINS4_8MMA_AtomIJNS4_4SM904GMMA26MMA_64x192x16_F32F16F16_SSILNSN_5MajorE0ELSP_0ELNSN_7ScaleInE1ELSQ_1EEEEEENS4_6LayoutINS5_IJNSA_ILi2EEESB_SB_EEENS5_IJSB_NSA_ILi0EEESW_EEEEENS5_IJNS4_10UnderscoreESZ_SZ_EEEEENS4_13SM90_TMA_LOADENS4_14ComposedLayoutINS4_7SwizzleILi3ELi4ELi3EEENS4_18smem_ptr_flag_bitsILi16EEENST_INS5_IJNSA_ILi8EEENSA_ILi64EEEEEENS5_IJS19_SB_EEEEEEEvNS4_8identityES12_S1D_vS1E_EENS_8epilogue10collective6detail29Sm90TmaWarpSpecializedAdapterINS1H_15DefaultEpilogueISI_SJ_SJ_NS1G_6thread17LinearCombinationISI_Li1EffLNS1L_9ScaleType4KindE0ELNS_15FloatRoundStyleE2ESI_EENS1_15EpilogueDefaultEEEEEvvEEEEvNT_6ParamsE,"aw",@nobits
	.sectionflags	@""
	.align	16
	.zero		1024


//--------------------- .nv.shared.reserved.0     --------------------------
	.section	.nv.shared.reserved.0,"aw",@nobits
	.weak		__nv_reservedSMEM_offset_0_alias
	.size		__nv_reservedSMEM_offset_0_alias, 0, 0
	.other		__nv_reservedSMEM_offset_0_alias,@"STO_CUDA_RESERVED_SHARED STV_DEFAULT"
__nv_reservedSMEM_offset_0_alias:
	.zero		0


//--------------------- .nv.global                --------------------------
	.section	.nv.global,"aw",@nobits
.nv.global:
	.type		_ZN40_INTERNAL_d827a07b_4_k_cu_f5f2de7d_121464cute1_E,@object
	.size		_ZN40_INTERNAL_d827a07b_4_k_cu_f5f2de7d_121464cute1_E,(_ZN40_INTERNAL_d827a07b_4_k_cu_f5f2de7d_121464cuda3std3__45__cpo6cbeginE - _ZN40_INTERNAL_d827a07b_4_k_cu_f5f2de7d_121464cute1_E)
_ZN40_INTERNAL_d827a07b_4_k_cu_f5f2de7d_121464cute1_E:
	.zero		1
	.type		_ZN40_INTERNAL_d827a07b_4_k_cu_f5f2de7d_121464cuda3std3__45__cpo6cbeginE,@object
	.size		_ZN40_INTERNAL_d827a07b_4_k_cu_f5f2de7d_121464cuda3std3__45__cpo6cbeginE,(_ZN40_INTERNAL_d827a07b_4_k_cu_f5f2de7d_121464cuda3std3__48in_placeE - _ZN40_INTERNAL_d827a07b_4_k_cu_f5f2de7d_121464cuda3std3__45__cpo6cbeginE)
_ZN40_INTERNAL_d827a07b_4_k_cu_f5f2de7d_121464cuda3std3__45__cpo6cbeginE:
	.zero		1
	.type		_ZN40_INTERNAL_d827a07b_4_k_cu_f5f2de7d_121464cuda3std3__48in_placeE,@object
	.size		_ZN40_INTERNAL_d827a07b_4_k_cu_f5f2de7d_121464cuda3std3__48in_placeE,(_ZN40_INTERNAL_d827a07b_4_k_cu_f5f2de7d_121464cuda3std6ranges3__45__cpo9iter_moveE - _ZN40_INTERNAL_d827a07b_4_k_cu_f5f2de7d_121464cuda3std3__48in_placeE)
_ZN40_INTERNAL_d827a07b_4_k_cu_f5f2de7d_121464cuda3std3__48in_placeE:
	.zero		1
	.type		_ZN40_INTERNAL_d827a07b_4_k_cu_f5f2de7d_121464cuda3std6ranges3__45__cpo9iter_moveE,@object
	.size		_ZN40_INTERNAL_d827a07b_4_k_cu_f5f2de7d_121464cuda3std6ranges3__45__cpo9iter_moveE,(_ZN40_INTERNAL_d827a07b_4_k_cu_f5f2de7d_121464cuda3std3__45__cpo5beginE - _ZN40_INTERNAL_d827a07b_4_k_cu_f5f2de7d_121464cuda3std6ranges3__45__cpo9iter_moveE)
_ZN40_INTERNAL_d827a07b_4_k_cu_f5f2de7d_121464cuda3std6ranges3__45__cpo9iter_moveE:
	.zero		1
	.type		_ZN40_INTERNAL_d827a07b_4_k_cu_f5f2de7d_121464cuda3std3__45__cpo5beginE,@object
	.size		_ZN40_INTERNAL_d827a07b_4_k_cu_f5f2de7d_121464cuda3std3__45__cpo5beginE,(_ZN40_INTERNAL_d827a07b_4_k_cu_f5f2de7d_121464cuda3std3__442_GLOBAL__N__d827a07b_4_k_cu_f5f2de7d_121466ignoreE - _ZN40_INTERNAL_d827a07b_4_k_cu_f5f2de7d_121464cuda3std3__45__cpo5beginE)
_ZN40_INTERNAL_d827a07b_4_k_cu_f5f2de7d_121464cuda3std3__45__cpo5beginE:
	.zero		1
	.type		_ZN40_INTERNAL_d827a07b_4_k_cu_f5f2de7d_121464cuda3std3__442_GLOBAL__N__d827a07b_4_k_cu_f5f2de7d_121466ignoreE,@object
	.size		_ZN40_INTERNAL_d827a07b_4_k_cu_f5f2de7d_121464cuda3std3__442_GLOBAL__N__d827a07b_4_k_cu_f5f2de7d_121466ignoreE,(_ZN40_INTERNAL_d827a07b_4_k_cu_f5f2de7d_121464cute7productE - _ZN40_INTERNAL_d827a07b_4_k_cu_f5f2de7d_121464cuda3std3__442_GLOBAL__N__d827a07b_4_k_cu_f5f2de7d_121466ignoreE)
_ZN40_INTERNAL_d827a07b_4_k_cu_f5f2de7d_121464cuda3std3__442_GLOBAL__N__d827a07b_4_k_cu_f5f2de7d_121466ignoreE:
	.zero		1
	.type		_ZN40_INTERNAL_d827a07b_4_k_cu_f5f2de7d_121464cute7productE,@object
	.size		_ZN40_INTERNAL_d827a07b_4_k_cu_f5f2de7d_121464cute7productE,(_ZN40_INTERNAL_d827a07b_4_k_cu_f5f2de7d_121464cuda3std3__45__cpo3endE - _ZN40_INTERNAL_d827a07b_4_k_cu_f5f2de7d_121464cute7productE)
_ZN40_INTERNAL_d827a07b_4_k_cu_f5f2de7d_121464cute7productE:
	.zero		1
	.type		_ZN40_INTERNAL_d827a07b_4_k_cu_f5f2de7d_121464cuda3std3__45__cpo3endE,@object
	.size		_ZN40_INTERNAL_d827a07b_4_k_cu_f5f2de7d_121464cuda3std3__45__cpo3endE,(_ZN40_INTERNAL_d827a07b_4_k_cu_f5f2de7d_121464cuda3std3__419piecewise_constructE - _ZN40_INTERNAL_d827a07b_4_k_cu_f5f2de7d_121464cuda3std3__45__cpo3endE)
_ZN40_INTERNAL_d827a07b_4_k_cu_f5f2de7d_121464cuda3std3__45__cpo3endE:
	.zero		1
	.type		_ZN40_INTERNAL_d827a07b_4_k_cu_f5f2de7d_121464cuda3std3__419piecewise_constructE,@object
	.size		_ZN40_INTERNAL_d827a07b_4_k_cu_f5f2de7d_121464cuda3std3__419piecewise_constructE,(_ZN40_INTERNAL_d827a07b_4_k_cu_f5f2de7d_121464cuda3std3__45__cpo4cendE - _ZN40_INTERNAL_d827a07b_4_k_cu_f5f2de7d_121464cuda3std3__419piecewise_constructE)
_ZN40_INTERNAL_d827a07b_4_k_cu_f5f2de7d_121464cuda3std3__419piecewise_constructE:
	.zero		1
	.type		_ZN40_INTERNAL_d827a07b_4_k_cu_f5f2de7d_121464cuda3std3__45__cpo4cendE,@object
	.size		_ZN40_INTERNAL_d827a07b_4_k_cu_f5f2de7d_121464cuda3std3__45__cpo4cendE,(_ZN40_INTERNAL_d827a07b_4_k_cu_f5f2de7d_121464cuda3std6ranges3__45__cpo4swapE - _ZN40_INTERNAL_d827a07b_4_k_cu_f5f2de7d_121464cuda3std3__45__cpo4cendE)
_ZN40_INTERNAL_d827a07b_4_k_cu_f5f2de7d_121464cuda3std3__45__cpo4cendE:
	.zero		1
	.type		_ZN40_INTERNAL_d827a07b_4_k_cu_f5f2de7d_121464cuda3std6ranges3__45__cpo4swapE,@object
	.size		_ZN40_INTERNAL_d827a07b_4_k_cu_f5f2de7d_121464cuda3std6ranges3__45__cpo4swapE,(.L_8 - _ZN40_INTERNAL_d827a07b_4_k_cu_f5f2de7d_121464cuda3std6ranges3__45__cpo4swapE)
_ZN40_INTERNAL_d827a07b_4_k_cu_f5f2de7d_121464cuda3std6ranges3__45__cpo4swapE:
	.zero		1
.L_8:


//--------------------- .nv.constant0._ZN7cutlass13device_kernelINS_4gemm6kernel13GemmUniversalIN4cute5tupleIJiiiiEEENS1_10collective13CollectiveMmaINS1_34MainloopSm90TmaGmmaWarpSpecializedILi2ENS5_IJNS4_1CILi1EEESB_SB_EEENS1_35KernelTmaWarpSpecializedCooperativeEEENS5_IJNSA_ILi192EEESF_NSA_ILi128EEEEEENS_6half_tENS5_IJlSB_lEEESI_SJ_NS4_8TiledMMAINS4_8MMA_AtomIJNS4_4SM904GMMA26MMA_64x192x16_F32F16F16_SSILNSN_5MajorE0ELSP_0ELNSN_7ScaleInE1ELSQ_1EEEEEENS4_6LayoutINS5_IJNSA_ILi2EEESB_SB_EEENS5_IJSB_NSA_ILi0EEESW_EEEEENS5_IJNS4_10UnderscoreESZ_SZ_EEEEENS4_13SM90_TMA_LOADENS4_14ComposedLayoutINS4_7SwizzleILi3ELi4ELi3EEENS4_18smem_ptr_flag_bitsILi16EEENST_INS5_IJNSA_ILi8EEENSA_ILi64EEEEEENS5_IJS19_SB_EEEEEEEvNS4_8identityES12_S1D_vS1E_EENS_8epilogue10collective6detail29Sm90TmaWarpSpecializedAdapterINS1H_15DefaultEpilogueISI_SJ_SJ_NS1G_6thread17LinearCombinationISI_Li1EffLNS1L_9ScaleType4KindE0ELNS_15FloatRoundStyleE2ESI_EENS1_15EpilogueDefaultEEEEEvvEEEEvNT_6ParamsE --------------------------
	.section	.nv.constant0._ZN7cutlass13device_kernelINS_4gemm6kernel13GemmUniversalIN4cute5tupleIJiiiiEEENS1_10collective13CollectiveMmaINS1_34MainloopSm90TmaGmmaWarpSpecializedILi2ENS5_IJNS4_1CILi1EEESB_SB_EEENS1_35KernelTmaWarpSpecializedCooperativeEEENS5_IJNSA_ILi192EEESF_NSA_ILi128EEEEEENS_6half_tENS5_IJlSB_lEEESI_SJ_NS4_8TiledMMAINS4_8MMA_AtomIJNS4_4SM904GMMA26MMA_64x192x16_F32F16F16_SSILNSN_5MajorE0ELSP_0ELNSN_7ScaleInE1ELSQ_1EEEEEENS4_6LayoutINS5_IJNSA_ILi2EEESB_SB_EEENS5_IJSB_NSA_ILi0EEESW_EEEEENS5_IJNS4_10UnderscoreESZ_SZ_EEEEENS4_13SM90_TMA_LOADENS4_14ComposedLayoutINS4_7SwizzleILi3ELi4ELi3EEENS4_18smem_ptr_flag_bitsILi16EEENST_INS5_IJNSA_ILi8EEENSA_ILi64EEEEEENS5_IJS19_SB_EEEEEEEvNS4_8identityES12_S1D_vS1E_EENS_8epilogue10collective6detail29Sm90TmaWarpSpecializedAdapterINS1H_15DefaultEpilogueISI_SJ_SJ_NS1G_6thread17LinearCombinationISI_Li1EffLNS1L_9ScaleType4KindE0ELNS_15FloatRoundStyleE2ESI_EENS1_15EpilogueDefaultEEEEEvvEEEEvNT_6ParamsE,"a",@progbits
	.sectionflags	@""
	.align	4
.nv.constant0._ZN7cutlass13device_kernelINS_4gemm6kernel13GemmUniversalIN4cute5tupleIJiiiiEEENS1_10collective13CollectiveMmaINS1_34MainloopSm90TmaGmmaWarpSpecializedILi2ENS5_IJNS4_1CILi1EEESB_SB_EEENS1_35KernelTmaWarpSpecializedCooperativeEEENS5_IJNSA_ILi192EEESF_NSA_ILi128EEEEEENS_6half_tENS5_IJlSB_lEEESI_SJ_NS4_8TiledMMAINS4_8MMA_AtomIJNS4_4SM904GMMA26MMA_64x192x16_F32F16F16_SSILNSN_5MajorE0ELSP_0ELNSN_7ScaleInE1ELSQ_1EEEEEENS4_6LayoutINS5_IJNSA_ILi2EEESB_SB_EEENS5_IJSB_NSA_ILi0EEESW_EEEEENS5_IJNS4_10UnderscoreESZ_SZ_EEEEENS4_13SM90_TMA_LOADENS4_14ComposedLayoutINS4_7SwizzleILi3ELi4ELi3EEENS4_18smem_ptr_flag_bitsILi16EEENST_INS5_IJNSA_ILi8EEENSA_ILi64EEEEEENS5_IJS19_SB_EEEEEEEvNS4_8identityES12_S1D_vS1E_EENS_8epilogue10collective6detail29Sm90TmaWarpSpecializedAdapterINS1H_15DefaultEpilogueISI_SJ_SJ_NS1G_6thread17LinearCombinationISI_Li1EffLNS1L_9ScaleType4KindE0ELNS_15FloatRoundStyleE2ESI_EENS1_15EpilogueDefaultEEEEEvvEEEEvNT_6ParamsE:
	.zero		1664


//--------------------- SYMBOLS --------------------------

	.type		.nv.reservedSmem.offset0,@object
	.size		.nv.reservedSmem.offset0,0x4
	.type		__assertfail,@function
